//
// Generated by NVIDIA NVVM Compiler
//
// Compiler Build ID: CL-36424714
// Cuda compilation tools, release 13.0, V13.0.88
// Based on NVVM 20.0.0
//

.version 9.0
.target sm_100
.address_size 64

	// .globl	_Z14convolution_3DPfS_S_iiiiiiiii

.visible .entry _Z14convolution_3DPfS_S_iiiiiiiii(
	.param .u64 .ptr .align 1 _Z14convolution_3DPfS_S_iiiiiiiii_param_0,
	.param .u64 .ptr .align 1 _Z14convolution_3DPfS_S_iiiiiiiii_param_1,
	.param .u64 .ptr .align 1 _Z14convolution_3DPfS_S_iiiiiiiii_param_2,
	.param .u32 _Z14convolution_3DPfS_S_iiiiiiiii_param_3,
	.param .u32 _Z14convolution_3DPfS_S_iiiiiiiii_param_4,
	.param .u32 _Z14convolution_3DPfS_S_iiiiiiiii_param_5,
	.param .u32 _Z14convolution_3DPfS_S_iiiiiiiii_param_6,
	.param .u32 _Z14convolution_3DPfS_S_iiiiiiiii_param_7,
	.param .u32 _Z14convolution_3DPfS_S_iiiiiiiii_param_8,
	.param .u32 _Z14convolution_3DPfS_S_iiiiiiiii_param_9,
	.param .u32 _Z14convolution_3DPfS_S_iiiiiiiii_param_10,
	.param .u32 _Z14convolution_3DPfS_S_iiiiiiiii_param_11
)
{
	.reg .pred 	%p<93>;
	.reg .b32 	%r<100>;
	.reg .b32 	%f<103>;
	.reg .b64 	%rd<53>;

	ld.param.u64 	%rd11, [_Z14convolution_3DPfS_S_iiiiiiiii_param_0];
	ld.param.u64 	%rd12, [_Z14convolution_3DPfS_S_iiiiiiiii_param_1];
	ld.param.u32 	%r26, [_Z14convolution_3DPfS_S_iiiiiiiii_param_3];
	ld.param.u32 	%r27, [_Z14convolution_3DPfS_S_iiiiiiiii_param_4];
	ld.param.u32 	%r28, [_Z14convolution_3DPfS_S_iiiiiiiii_param_6];
	ld.param.u32 	%r31, [_Z14convolution_3DPfS_S_iiiiiiiii_param_9];
	ld.param.u32 	%r33, [_Z14convolution_3DPfS_S_iiiiiiiii_param_10];
	ld.param.u32 	%r34, [_Z14convolution_3DPfS_S_iiiiiiiii_param_11];
	mov.u32 	%r35, %ctaid.x;
	mov.u32 	%r36, %ntid.x;
	mov.u32 	%r37, %tid.x;
	mad.lo.s32 	%r1, %r35, %r36, %r37;
	mov.u32 	%r38, %ctaid.y;
	mov.u32 	%r39, %ntid.y;
	mov.u32 	%r40, %tid.y;
	mad.lo.s32 	%r41, %r38, %r39, %r40;
	mov.u32 	%r42, %ctaid.z;
	mov.u32 	%r43, %ntid.z;
	mov.u32 	%r44, %tid.z;
	mad.lo.s32 	%r3, %r42, %r43, %r44;
	setp.ge.s32 	%p1, %r1, %r31;
	setp.ge.s32 	%p2, %r41, %r33;
	or.pred  	%p3, %p1, %p2;
	setp.ge.s32 	%p4, %r3, %r34;
	or.pred  	%p5, %p3, %p4;
	mov.f32 	%f81, 0f00000000;
	@%p5 bra 	$L__BB0_48;
	ld.param.u32 	%r92, [_Z14convolution_3DPfS_S_iiiiiiiii_param_8];
	ld.param.u32 	%r89, [_Z14convolution_3DPfS_S_iiiiiiiii_param_7];
	cvta.to.global.u64 	%rd14, %rd12;
	mul.lo.s32 	%r45, %r28, %r3;
	mul.lo.s32 	%r46, %r45, %r89;
	mul.lo.s32 	%r47, %r46, %r92;
	mul.wide.s32 	%rd15, %r47, 4;
	add.s64 	%rd52, %rd14, %rd15;
	setp.lt.s32 	%p6, %r92, 1;
	@%p6 bra 	$L__BB0_47;
	ld.param.u32 	%r90, [_Z14convolution_3DPfS_S_iiiiiiiii_param_7];
	mul.lo.s32 	%r4, %r90, %r28;
	min.s32 	%r48, %r90, %r28;
	setp.lt.s32 	%p7, %r48, 1;
	@%p7 bra 	$L__BB0_47;
	cvta.to.global.u64 	%rd51, %rd11;
	and.b32  	%r5, %r28, 7;
	and.b32  	%r6, %r28, 2147483640;
	mov.f32 	%f81, 0f00000000;
	mov.b32 	%r94, 0;
	mul.wide.s32 	%rd46, %r4, 4;
$L__BB0_4:
	mov.b32 	%r95, 0;
$L__BB0_5:
	setp.lt.u32 	%p8, %r28, 8;
	add.s32 	%r9, %r95, %r41;
	mul.lo.s32 	%r10, %r9, %r26;
	add.s32 	%r11, %r10, %r1;
	mul.lo.s32 	%r12, %r95, %r28;
	mov.b32 	%r98, 0;
	@%p8 bra 	$L__BB0_24;
	mov.b32 	%r96, 0;
$L__BB0_7:
	.pragma "nounroll";
	setp.ge.s32 	%p9, %r9, %r27;
	add.s32 	%r14, %r96, %r1;
	setp.lt.s32 	%p10, %r14, 0;
	setp.ge.s32 	%p11, %r14, %r26;
	or.pred  	%p12, %p11, %p9;
	add.s32 	%r53, %r96, %r12;
	not.b32 	%r54, %r53;
	add.s32 	%r55, %r4, %r54;
	mul.wide.s32 	%rd16, %r55, 4;
	add.s64 	%rd5, %rd52, %rd16;
	or.pred  	%p13, %p12, %p10;
	@%p13 bra 	$L__BB0_9;
	add.s32 	%r56, %r14, %r10;
	mul.wide.s32 	%rd17, %r56, 4;
	add.s64 	%rd18, %rd51, %rd17;
	ld.global.f32 	%f45, [%rd18];
	ld.global.f32 	%f46, [%rd5];
	fma.rn.f32 	%f81, %f45, %f46, %f81;
$L__BB0_9:
	add.s32 	%r57, %r14, 1;
	setp.lt.s32 	%p15, %r57, 0;
	setp.ge.s32 	%p16, %r57, %r26;
	or.pred  	%p17, %p16, %p9;
	cvt.s64.s32 	%rd19, %r96;
	cvt.s64.s32 	%rd20, %r11;
	add.s64 	%rd21, %rd20, %rd19;
	shl.b64 	%rd22, %rd21, 2;
	add.s64 	%rd6, %rd51, %rd22;
	or.pred  	%p18, %p17, %p15;
	@%p18 bra 	$L__BB0_11;
	ld.global.f32 	%f47, [%rd6+4];
	ld.global.f32 	%f48, [%rd5+-4];
	fma.rn.f32 	%f81, %f47, %f48, %f81;
$L__BB0_11:
	add.s32 	%r58, %r14, 2;
	setp.lt.s32 	%p20, %r58, 0;
	setp.ge.s32 	%p21, %r58, %r26;
	or.pred  	%p22, %p21, %p9;
	or.pred  	%p23, %p22, %p20;
	@%p23 bra 	$L__BB0_13;
	ld.global.f32 	%f49, [%rd6+8];
	ld.global.f32 	%f50, [%rd5+-8];
	fma.rn.f32 	%f81, %f49, %f50, %f81;
$L__BB0_13:
	add.s32 	%r59, %r14, 3;
	setp.lt.s32 	%p25, %r59, 0;
	setp.ge.s32 	%p26, %r59, %r26;
	or.pred  	%p27, %p26, %p9;
	or.pred  	%p28, %p27, %p25;
	@%p28 bra 	$L__BB0_15;
	ld.global.f32 	%f51, [%rd6+12];
	ld.global.f32 	%f52, [%rd5+-12];
	fma.rn.f32 	%f81, %f51, %f52, %f81;
$L__BB0_15:
	add.s32 	%r60, %r14, 4;
	setp.lt.s32 	%p30, %r60, 0;
	setp.ge.s32 	%p31, %r60, %r26;
	or.pred  	%p32, %p31, %p9;
	or.pred  	%p33, %p32, %p30;
	@%p33 bra 	$L__BB0_17;
	ld.global.f32 	%f53, [%rd6+16];
	ld.global.f32 	%f54, [%rd5+-16];
	fma.rn.f32 	%f81, %f53, %f54, %f81;
$L__BB0_17:
	add.s32 	%r61, %r14, 5;
	setp.lt.s32 	%p35, %r61, 0;
	setp.ge.s32 	%p36, %r61, %r26;
	or.pred  	%p37, %p36, %p9;
	or.pred  	%p38, %p37, %p35;
	@%p38 bra 	$L__BB0_19;
	ld.global.f32 	%f55, [%rd6+20];
	ld.global.f32 	%f56, [%rd5+-20];
	fma.rn.f32 	%f81, %f55, %f56, %f81;
$L__BB0_19:
	add.s32 	%r62, %r14, 6;
	setp.lt.s32 	%p40, %r62, 0;
	setp.ge.s32 	%p41, %r62, %r26;
	or.pred  	%p42, %p41, %p9;
	or.pred  	%p43, %p42, %p40;
	@%p43 bra 	$L__BB0_21;
	ld.global.f32 	%f57, [%rd6+24];
	ld.global.f32 	%f58, [%rd5+-24];
	fma.rn.f32 	%f81, %f57, %f58, %f81;
$L__BB0_21:
	add.s32 	%r63, %r14, 7;
	setp.lt.s32 	%p45, %r63, 0;
	setp.ge.s32 	%p46, %r63, %r26;
	or.pred  	%p47, %p46, %p9;
	or.pred  	%p48, %p47, %p45;
	@%p48 bra 	$L__BB0_23;
	ld.global.f32 	%f59, [%rd6+28];
	ld.global.f32 	%f60, [%rd5+-28];
	fma.rn.f32 	%f81, %f59, %f60, %f81;
$L__BB0_23:
	add.s32 	%r96, %r96, 8;
	setp.ne.s32 	%p49, %r96, %r6;
	mov.u32 	%r98, %r6;
	@%p49 bra 	$L__BB0_7;
$L__BB0_24:
	setp.eq.s32 	%p50, %r5, 0;
	@%p50 bra 	$L__BB0_45;
	add.s32 	%r64, %r5, -1;
	setp.lt.u32 	%p51, %r64, 3;
	@%p51 bra 	$L__BB0_35;
	setp.ge.s32 	%p52, %r9, %r27;
	add.s32 	%r17, %r98, %r1;
	setp.lt.s32 	%p53, %r17, 0;
	setp.ge.s32 	%p54, %r17, %r26;
	or.pred  	%p55, %p54, %p52;
	add.s32 	%r65, %r98, %r12;
	not.b32 	%r66, %r65;
	add.s32 	%r67, %r4, %r66;
	mul.wide.s32 	%rd23, %r67, 4;
	add.s64 	%rd7, %rd52, %rd23;
	or.pred  	%p56, %p55, %p53;
	@%p56 bra 	$L__BB0_28;
	add.s32 	%r68, %r17, %r10;
	mul.wide.s32 	%rd24, %r68, 4;
	add.s64 	%rd25, %rd51, %rd24;
	ld.global.f32 	%f62, [%rd25];
	ld.global.f32 	%f63, [%rd7];
	fma.rn.f32 	%f81, %f62, %f63, %f81;
$L__BB0_28:
	add.s32 	%r69, %r17, 1;
	setp.lt.s32 	%p58, %r69, 0;
	setp.ge.s32 	%p59, %r69, %r26;
	or.pred  	%p60, %p59, %p52;
	cvt.u64.u32 	%rd26, %r98;
	cvt.s64.s32 	%rd27, %r11;
	add.s64 	%rd28, %rd27, %rd26;
	shl.b64 	%rd29, %rd28, 2;
	add.s64 	%rd8, %rd51, %rd29;
	or.pred  	%p61, %p60, %p58;
	@%p61 bra 	$L__BB0_30;
	ld.global.f32 	%f64, [%rd8+4];
	ld.global.f32 	%f65, [%rd7+-4];
	fma.rn.f32 	%f81, %f64, %f65, %f81;
$L__BB0_30:
	add.s32 	%r70, %r17, 2;
	setp.lt.s32 	%p63, %r70, 0;
	setp.ge.s32 	%p64, %r70, %r26;
	or.pred  	%p65, %p64, %p52;
	or.pred  	%p66, %p65, %p63;
	@%p66 bra 	$L__BB0_32;
	ld.global.f32 	%f66, [%rd8+8];
	ld.global.f32 	%f67, [%rd7+-8];
	fma.rn.f32 	%f81, %f66, %f67, %f81;
$L__BB0_32:
	add.s32 	%r71, %r17, 3;
	setp.lt.s32 	%p68, %r71, 0;
	setp.ge.s32 	%p69, %r71, %r26;
	or.pred  	%p70, %p69, %p52;
	or.pred  	%p71, %p70, %p68;
	@%p71 bra 	$L__BB0_34;
	ld.global.f32 	%f68, [%rd8+12];
	ld.global.f32 	%f69, [%rd7+-12];
	fma.rn.f32 	%f81, %f68, %f69, %f81;
$L__BB0_34:
	add.s32 	%r98, %r98, 4;
$L__BB0_35:
	and.b32  	%r72, %r28, 3;
	setp.eq.s32 	%p72, %r72, 0;
	@%p72 bra 	$L__BB0_45;
	setp.eq.s32 	%p73, %r72, 1;
	@%p73 bra 	$L__BB0_42;
	setp.ge.s32 	%p74, %r9, %r27;
	add.s32 	%r20, %r98, %r1;
	setp.lt.s32 	%p75, %r20, 0;
	setp.ge.s32 	%p76, %r20, %r26;
	or.pred  	%p77, %p76, %p74;
	or.pred  	%p78, %p77, %p75;
	@%p78 bra 	$L__BB0_39;
	add.s32 	%r73, %r20, %r10;
	mul.wide.s32 	%rd30, %r73, 4;
	add.s64 	%rd31, %rd51, %rd30;
	ld.global.f32 	%f71, [%rd31];
	add.s32 	%r74, %r98, %r12;
	not.b32 	%r75, %r74;
	add.s32 	%r76, %r4, %r75;
	mul.wide.s32 	%rd32, %r76, 4;
	add.s64 	%rd33, %rd52, %rd32;
	ld.global.f32 	%f72, [%rd33];
	fma.rn.f32 	%f81, %f71, %f72, %f81;
$L__BB0_39:
	add.s32 	%r77, %r20, 1;
	setp.lt.s32 	%p80, %r77, 0;
	setp.ge.s32 	%p81, %r77, %r26;
	or.pred  	%p82, %p81, %p74;
	or.pred  	%p83, %p82, %p80;
	@%p83 bra 	$L__BB0_41;
	cvt.s64.s32 	%rd34, %r11;
	cvt.s64.s32 	%rd35, %r98;
	add.s64 	%rd36, %rd34, %rd35;
	shl.b64 	%rd37, %rd36, 2;
	add.s64 	%rd38, %rd51, %rd37;
	ld.global.f32 	%f73, [%rd38+4];
	add.s32 	%r78, %r98, %r12;
	not.b32 	%r79, %r78;
	add.s32 	%r80, %r4, %r79;
	mul.wide.s32 	%rd39, %r80, 4;
	add.s64 	%rd40, %rd52, %rd39;
	ld.global.f32 	%f74, [%rd40+-4];
	fma.rn.f32 	%f81, %f73, %f74, %f81;
$L__BB0_41:
	add.s32 	%r98, %r98, 2;
$L__BB0_42:
	and.b32  	%r81, %r28, 1;
	setp.eq.b32 	%p84, %r81, 1;
	not.pred 	%p85, %p84;
	@%p85 bra 	$L__BB0_45;
	setp.ge.s32 	%p86, %r9, %r27;
	add.s32 	%r23, %r98, %r1;
	setp.lt.s32 	%p87, %r23, 0;
	setp.ge.s32 	%p88, %r23, %r26;
	or.pred  	%p89, %p88, %p86;
	or.pred  	%p90, %p89, %p87;
	@%p90 bra 	$L__BB0_45;
	add.s32 	%r82, %r23, %r10;
	mul.wide.s32 	%rd41, %r82, 4;
	add.s64 	%rd42, %rd51, %rd41;
	ld.global.f32 	%f75, [%rd42];
	add.s32 	%r83, %r98, %r12;
	not.b32 	%r84, %r83;
	add.s32 	%r85, %r4, %r84;
	mul.wide.s32 	%rd43, %r85, 4;
	add.s64 	%rd44, %rd52, %rd43;
	ld.global.f32 	%f76, [%rd44];
	fma.rn.f32 	%f81, %f75, %f76, %f81;
$L__BB0_45:
	ld.param.u32 	%r91, [_Z14convolution_3DPfS_S_iiiiiiiii_param_7];
	add.s32 	%r95, %r95, 1;
	setp.ne.s32 	%p91, %r95, %r91;
	@%p91 bra 	$L__BB0_5;
	ld.param.u32 	%r93, [_Z14convolution_3DPfS_S_iiiiiiiii_param_8];
	mul.lo.s32 	%r86, %r27, %r26;
	mul.wide.s32 	%rd45, %r86, 4;
	add.s64 	%rd51, %rd51, %rd45;
	add.s64 	%rd52, %rd52, %rd46;
	add.s32 	%r94, %r94, 1;
	setp.ne.s32 	%p92, %r94, %r93;
	@%p92 bra 	$L__BB0_4;
$L__BB0_47:
	ld.param.u64 	%rd50, [_Z14convolution_3DPfS_S_iiiiiiiii_param_2];
	mad.lo.s32 	%r87, %r33, %r3, %r41;
	mad.lo.s32 	%r88, %r87, %r31, %r1;
	cvta.to.global.u64 	%rd47, %rd50;
	mul.wide.s32 	%rd48, %r88, 4;
	add.s64 	%rd49, %rd47, %rd48;
	st.global.f32 	[%rd49], %f81;
$L__BB0_48:
	ret;

}
	// .globl	_Z27convolution_forNOutChannelsPfS_S_iiiiiiiiii
.visible .entry _Z27convolution_forNOutChannelsPfS_S_iiiiiiiiii(
	.param .u64 .ptr .align 1 _Z27convolution_forNOutChannelsPfS_S_iiiiiiiiii_param_0,
	.param .u64 .ptr .align 1 _Z27convolution_forNOutChannelsPfS_S_iiiiiiiiii_param_1,
	.param .u64 .ptr .align 1 _Z27convolution_forNOutChannelsPfS_S_iiiiiiiiii_param_2,
	.param .u32 _Z27convolution_forNOutChannelsPfS_S_iiiiiiiiii_param_3,
	.param .u32 _Z27convolution_forNOutChannelsPfS_S_iiiiiiiiii_param_4,
	.param .u32 _Z27convolution_forNOutChannelsPfS_S_iiiiiiiiii_param_5,
	.param .u32 _Z27convolution_forNOutChannelsPfS_S_iiiiiiiiii_param_6,
	.param .u32 _Z27convolution_forNOutChannelsPfS_S_iiiiiiiiii_param_7,
	.param .u32 _Z27convolution_forNOutChannelsPfS_S_iiiiiiiiii_param_8,
	.param .u32 _Z27convolution_forNOutChannelsPfS_S_iiiiiiiiii_param_9,
	.param .u32 _Z27convolution_forNOutChannelsPfS_S_iiiiiiiiii_param_10,
	.param .u32 _Z27convolution_forNOutChannelsPfS_S_iiiiiiiiii_param_11,
	.param .u32 _Z27convolution_forNOutChannelsPfS_S_iiiiiiiiii_param_12
)
{
	.reg .pred 	%p<97>;
	.reg .b32 	%r<137>;
	.reg .b32 	%f<101>;
	.reg .b64 	%rd<106>;

	ld.param.u64 	%rd8, [_Z27convolution_forNOutChannelsPfS_S_iiiiiiiiii_param_0];
	ld.param.u64 	%rd9, [_Z27convolution_forNOutChannelsPfS_S_iiiiiiiiii_param_1];
	ld.param.u32 	%r23, [_Z27convolution_forNOutChannelsPfS_S_iiiiiiiiii_param_3];
	ld.param.u32 	%r25, [_Z27convolution_forNOutChannelsPfS_S_iiiiiiiiii_param_6];
	ld.param.u32 	%r27, [_Z27convolution_forNOutChannelsPfS_S_iiiiiiiiii_param_8];
	ld.param.u32 	%r28, [_Z27convolution_forNOutChannelsPfS_S_iiiiiiiiii_param_9];
	ld.param.u32 	%r29, [_Z27convolution_forNOutChannelsPfS_S_iiiiiiiiii_param_10];
	ld.param.u32 	%r31, [_Z27convolution_forNOutChannelsPfS_S_iiiiiiiiii_param_11];
	ld.param.u32 	%r32, [_Z27convolution_forNOutChannelsPfS_S_iiiiiiiiii_param_12];
	cvta.to.global.u64 	%rd1, %rd9;
	cvta.to.global.u64 	%rd2, %rd8;
	mov.u32 	%r34, %ctaid.x;
	mov.u32 	%r35, %ntid.x;
	mov.u32 	%r36, %tid.x;
	mad.lo.s32 	%r37, %r34, %r35, %r36;
	mov.u32 	%r38, %ctaid.y;
	mov.u32 	%r39, %ntid.y;
	mov.u32 	%r40, %tid.y;
	mad.lo.s32 	%r41, %r38, %r39, %r40;
	mov.u32 	%r42, %ctaid.z;
	mov.u32 	%r43, %ntid.z;
	mov.u32 	%r44, %tid.z;
	mad.lo.s32 	%r45, %r42, %r43, %r44;
	rem.s32 	%r3, %r37, %r29;
	div.s32 	%r4, %r37, %r28;
	setp.ge.s32 	%p2, %r3, %r28;
	setp.ge.s32 	%p3, %r4, %r29;
	or.pred  	%p4, %p2, %p3;
	setp.ge.s32 	%p5, %r41, %r31;
	or.pred  	%p6, %p4, %p5;
	setp.ge.s32 	%p7, %r45, %r32;
	or.pred  	%p8, %p6, %p7;
	mov.f32 	%f79, 0f00000000;
	@%p8 bra 	$L__BB1_46;
	ld.param.u32 	%r129, [_Z27convolution_forNOutChannelsPfS_S_iiiiiiiiii_param_7];
	ld.param.u32 	%r127, [_Z27convolution_forNOutChannelsPfS_S_iiiiiiiiii_param_4];
	mul.lo.s32 	%r46, %r25, %r45;
	mul.lo.s32 	%r47, %r46, %r129;
	mul.lo.s32 	%r48, %r47, %r27;
	cvt.s64.s32 	%rd3, %r48;
	mul.lo.s32 	%r49, %r23, %r41;
	mul.lo.s32 	%r50, %r49, %r127;
	cvt.s64.s32 	%rd4, %r50;
	setp.lt.s32 	%p9, %r129, 1;
	@%p9 bra 	$L__BB1_45;
	ld.param.u32 	%r130, [_Z27convolution_forNOutChannelsPfS_S_iiiiiiiiii_param_7];
	setp.lt.s32 	%p10, %r25, 1;
	mul.lo.s32 	%r5, %r130, %r25;
	@%p10 bra 	$L__BB1_45;
	and.b32  	%r6, %r25, 7;
	mov.f32 	%f79, 0f00000000;
	mov.b32 	%r132, 0;
	ld.param.u32 	%r128, [_Z27convolution_forNOutChannelsPfS_S_iiiiiiiiii_param_4];
$L__BB1_4:
	setp.lt.u32 	%p11, %r25, 8;
	add.s32 	%r53, %r132, %r4;
	setp.gt.s32 	%p12, %r53, -1;
	setp.lt.s32 	%p13, %r53, %r128;
	and.pred  	%p1, %p12, %p13;
	mul.lo.s32 	%r8, %r53, %r23;
	mul.lo.s32 	%r9, %r132, %r25;
	mov.b32 	%r135, 0;
	@%p11 bra 	$L__BB1_23;
	mov.b32 	%r133, 0;
$L__BB1_6:
	.pragma "nounroll";
	add.s32 	%r11, %r133, %r3;
	setp.gt.s32 	%p14, %r11, -1;
	setp.lt.s32 	%p15, %r11, %r23;
	and.pred  	%p16, %p14, %p15;
	and.pred  	%p17, %p16, %p1;
	not.pred 	%p18, %p17;
	@%p18 bra 	$L__BB1_8;
	add.s32 	%r55, %r11, %r8;
	cvt.s64.s32 	%rd10, %r55;
	add.s64 	%rd11, %rd10, %rd4;
	shl.b64 	%rd12, %rd11, 2;
	add.s64 	%rd13, %rd2, %rd12;
	ld.global.f32 	%f44, [%rd13];
	add.s32 	%r56, %r133, %r9;
	not.b32 	%r57, %r56;
	add.s32 	%r58, %r5, %r57;
	cvt.s64.s32 	%rd14, %r58;
	add.s64 	%rd15, %rd14, %rd3;
	shl.b64 	%rd16, %rd15, 2;
	add.s64 	%rd17, %rd1, %rd16;
	ld.global.f32 	%f45, [%rd17];
	fma.rn.f32 	%f79, %f44, %f45, %f79;
$L__BB1_8:
	add.s32 	%r59, %r11, 1;
	setp.gt.s32 	%p19, %r59, -1;
	setp.lt.s32 	%p20, %r59, %r23;
	and.pred  	%p21, %p19, %p20;
	and.pred  	%p22, %p21, %p1;
	cvt.s64.s32 	%rd18, %r133;
	add.s32 	%r60, %r8, %r3;
	cvt.s64.s32 	%rd19, %r60;
	add.s64 	%rd20, %rd19, %rd18;
	add.s64 	%rd21, %rd20, %rd4;
	shl.b64 	%rd22, %rd21, 2;
	add.s64 	%rd5, %rd2, %rd22;
	not.pred 	%p23, %p22;
	@%p23 bra 	$L__BB1_10;
	add.s32 	%r61, %r133, %r9;
	ld.global.f32 	%f46, [%rd5+4];
	add.s32 	%r62, %r61, 1;
	not.b32 	%r63, %r62;
	add.s32 	%r64, %r5, %r63;
	cvt.s64.s32 	%rd23, %r64;
	add.s64 	%rd24, %rd23, %rd3;
	shl.b64 	%rd25, %rd24, 2;
	add.s64 	%rd26, %rd1, %rd25;
	ld.global.f32 	%f47, [%rd26];
	fma.rn.f32 	%f79, %f46, %f47, %f79;
$L__BB1_10:
	add.s32 	%r65, %r11, 2;
	setp.gt.s32 	%p24, %r65, -1;
	setp.lt.s32 	%p25, %r65, %r23;
	and.pred  	%p26, %p24, %p25;
	and.pred  	%p27, %p26, %p1;
	not.pred 	%p28, %p27;
	@%p28 bra 	$L__BB1_12;
	ld.global.f32 	%f48, [%rd5+8];
	add.s32 	%r66, %r133, %r9;
	sub.s32 	%r67, %r5, %r66;
	add.s32 	%r68, %r67, -3;
	cvt.s64.s32 	%rd27, %r68;
	add.s64 	%rd28, %rd27, %rd3;
	shl.b64 	%rd29, %rd28, 2;
	add.s64 	%rd30, %rd1, %rd29;
	ld.global.f32 	%f49, [%rd30];
	fma.rn.f32 	%f79, %f48, %f49, %f79;
$L__BB1_12:
	add.s32 	%r69, %r11, 3;
	setp.gt.s32 	%p29, %r69, -1;
	setp.lt.s32 	%p30, %r69, %r23;
	and.pred  	%p31, %p29, %p30;
	and.pred  	%p32, %p31, %p1;
	not.pred 	%p33, %p32;
	@%p33 bra 	$L__BB1_14;
	ld.global.f32 	%f50, [%rd5+12];
	add.s32 	%r70, %r133, %r9;
	sub.s32 	%r71, %r5, %r70;
	add.s32 	%r72, %r71, -4;
	cvt.s64.s32 	%rd31, %r72;
	add.s64 	%rd32, %rd31, %rd3;
	shl.b64 	%rd33, %rd32, 2;
	add.s64 	%rd34, %rd1, %rd33;
	ld.global.f32 	%f51, [%rd34];
	fma.rn.f32 	%f79, %f50, %f51, %f79;
$L__BB1_14:
	add.s32 	%r73, %r11, 4;
	setp.gt.s32 	%p34, %r73, -1;
	setp.lt.s32 	%p35, %r73, %r23;
	and.pred  	%p36, %p34, %p35;
	and.pred  	%p37, %p36, %p1;
	not.pred 	%p38, %p37;
	@%p38 bra 	$L__BB1_16;
	ld.global.f32 	%f52, [%rd5+16];
	add.s32 	%r74, %r133, %r9;
	sub.s32 	%r75, %r5, %r74;
	add.s32 	%r76, %r75, -5;
	cvt.s64.s32 	%rd35, %r76;
	add.s64 	%rd36, %rd35, %rd3;
	shl.b64 	%rd37, %rd36, 2;
	add.s64 	%rd38, %rd1, %rd37;
	ld.global.f32 	%f53, [%rd38];
	fma.rn.f32 	%f79, %f52, %f53, %f79;
$L__BB1_16:
	add.s32 	%r77, %r11, 5;
	setp.gt.s32 	%p39, %r77, -1;
	setp.lt.s32 	%p40, %r77, %r23;
	and.pred  	%p41, %p39, %p40;
	and.pred  	%p42, %p41, %p1;
	not.pred 	%p43, %p42;
	@%p43 bra 	$L__BB1_18;
	ld.global.f32 	%f54, [%rd5+20];
	add.s32 	%r78, %r133, %r9;
	sub.s32 	%r79, %r5, %r78;
	add.s32 	%r80, %r79, -6;
	cvt.s64.s32 	%rd39, %r80;
	add.s64 	%rd40, %rd39, %rd3;
	shl.b64 	%rd41, %rd40, 2;
	add.s64 	%rd42, %rd1, %rd41;
	ld.global.f32 	%f55, [%rd42];
	fma.rn.f32 	%f79, %f54, %f55, %f79;
$L__BB1_18:
	add.s32 	%r81, %r11, 6;
	setp.gt.s32 	%p44, %r81, -1;
	setp.lt.s32 	%p45, %r81, %r23;
	and.pred  	%p46, %p44, %p45;
	and.pred  	%p47, %p46, %p1;
	not.pred 	%p48, %p47;
	@%p48 bra 	$L__BB1_20;
	ld.global.f32 	%f56, [%rd5+24];
	add.s32 	%r82, %r133, %r9;
	sub.s32 	%r83, %r5, %r82;
	add.s32 	%r84, %r83, -7;
	cvt.s64.s32 	%rd43, %r84;
	add.s64 	%rd44, %rd43, %rd3;
	shl.b64 	%rd45, %rd44, 2;
	add.s64 	%rd46, %rd1, %rd45;
	ld.global.f32 	%f57, [%rd46];
	fma.rn.f32 	%f79, %f56, %f57, %f79;
$L__BB1_20:
	add.s32 	%r85, %r11, 7;
	setp.gt.s32 	%p49, %r85, -1;
	setp.lt.s32 	%p50, %r85, %r23;
	and.pred  	%p51, %p49, %p50;
	and.pred  	%p52, %p51, %p1;
	not.pred 	%p53, %p52;
	@%p53 bra 	$L__BB1_22;
	ld.global.f32 	%f58, [%rd5+28];
	add.s32 	%r86, %r133, %r9;
	sub.s32 	%r87, %r5, %r86;
	add.s32 	%r88, %r87, -8;
	cvt.s64.s32 	%rd47, %r88;
	add.s64 	%rd48, %rd47, %rd3;
	shl.b64 	%rd49, %rd48, 2;
	add.s64 	%rd50, %rd1, %rd49;
	ld.global.f32 	%f59, [%rd50];
	fma.rn.f32 	%f79, %f58, %f59, %f79;
$L__BB1_22:
	add.s32 	%r133, %r133, 8;
	and.b32  	%r135, %r25, 2147483640;
	setp.ne.s32 	%p54, %r133, %r135;
	@%p54 bra 	$L__BB1_6;
$L__BB1_23:
	setp.eq.s32 	%p55, %r6, 0;
	@%p55 bra 	$L__BB1_44;
	add.s32 	%r89, %r6, -1;
	setp.lt.u32 	%p56, %r89, 3;
	@%p56 bra 	$L__BB1_34;
	add.s32 	%r15, %r135, %r3;
	setp.gt.s32 	%p57, %r15, -1;
	setp.lt.s32 	%p58, %r15, %r23;
	and.pred  	%p59, %p57, %p58;
	and.pred  	%p60, %p59, %p1;
	not.pred 	%p61, %p60;
	@%p61 bra 	$L__BB1_27;
	add.s32 	%r90, %r15, %r8;
	cvt.s64.s32 	%rd51, %r90;
	add.s64 	%rd52, %rd51, %rd4;
	shl.b64 	%rd53, %rd52, 2;
	add.s64 	%rd54, %rd2, %rd53;
	ld.global.f32 	%f61, [%rd54];
	add.s32 	%r91, %r135, %r9;
	not.b32 	%r92, %r91;
	add.s32 	%r93, %r5, %r92;
	cvt.s64.s32 	%rd55, %r93;
	add.s64 	%rd56, %rd55, %rd3;
	shl.b64 	%rd57, %rd56, 2;
	add.s64 	%rd58, %rd1, %rd57;
	ld.global.f32 	%f62, [%rd58];
	fma.rn.f32 	%f79, %f61, %f62, %f79;
$L__BB1_27:
	add.s32 	%r94, %r15, 1;
	setp.gt.s32 	%p62, %r94, -1;
	setp.lt.s32 	%p63, %r94, %r23;
	and.pred  	%p64, %p62, %p63;
	and.pred  	%p65, %p64, %p1;
	cvt.u64.u32 	%rd59, %r135;
	add.s32 	%r95, %r8, %r3;
	cvt.s64.s32 	%rd60, %r95;
	add.s64 	%rd61, %rd60, %rd59;
	add.s64 	%rd62, %rd61, %rd4;
	shl.b64 	%rd63, %rd62, 2;
	add.s64 	%rd6, %rd2, %rd63;
	not.pred 	%p66, %p65;
	@%p66 bra 	$L__BB1_29;
	add.s32 	%r96, %r135, %r9;
	ld.global.f32 	%f63, [%rd6+4];
	add.s32 	%r97, %r96, 1;
	not.b32 	%r98, %r97;
	add.s32 	%r99, %r5, %r98;
	cvt.s64.s32 	%rd64, %r99;
	add.s64 	%rd65, %rd64, %rd3;
	shl.b64 	%rd66, %rd65, 2;
	add.s64 	%rd67, %rd1, %rd66;
	ld.global.f32 	%f64, [%rd67];
	fma.rn.f32 	%f79, %f63, %f64, %f79;
$L__BB1_29:
	add.s32 	%r100, %r15, 2;
	setp.gt.s32 	%p67, %r100, -1;
	setp.lt.s32 	%p68, %r100, %r23;
	and.pred  	%p69, %p67, %p68;
	and.pred  	%p70, %p69, %p1;
	not.pred 	%p71, %p70;
	@%p71 bra 	$L__BB1_31;
	ld.global.f32 	%f65, [%rd6+8];
	add.s32 	%r101, %r135, %r9;
	sub.s32 	%r102, %r5, %r101;
	add.s32 	%r103, %r102, -3;
	cvt.s64.s32 	%rd68, %r103;
	add.s64 	%rd69, %rd68, %rd3;
	shl.b64 	%rd70, %rd69, 2;
	add.s64 	%rd71, %rd1, %rd70;
	ld.global.f32 	%f66, [%rd71];
	fma.rn.f32 	%f79, %f65, %f66, %f79;
$L__BB1_31:
	add.s32 	%r104, %r15, 3;
	setp.gt.s32 	%p72, %r104, -1;
	setp.lt.s32 	%p73, %r104, %r23;
	and.pred  	%p74, %p72, %p73;
	and.pred  	%p75, %p74, %p1;
	not.pred 	%p76, %p75;
	@%p76 bra 	$L__BB1_33;
	ld.global.f32 	%f67, [%rd6+12];
	add.s32 	%r105, %r135, %r9;
	sub.s32 	%r106, %r5, %r105;
	add.s32 	%r107, %r106, -4;
	cvt.s64.s32 	%rd72, %r107;
	add.s64 	%rd73, %rd72, %rd3;
	shl.b64 	%rd74, %rd73, 2;
	add.s64 	%rd75, %rd1, %rd74;
	ld.global.f32 	%f68, [%rd75];
	fma.rn.f32 	%f79, %f67, %f68, %f79;
$L__BB1_33:
	add.s32 	%r135, %r135, 4;
$L__BB1_34:
	and.b32  	%r108, %r25, 3;
	setp.eq.s32 	%p77, %r108, 0;
	@%p77 bra 	$L__BB1_44;
	setp.eq.s32 	%p78, %r108, 1;
	@%p78 bra 	$L__BB1_41;
	add.s32 	%r18, %r135, %r3;
	setp.gt.s32 	%p79, %r18, -1;
	setp.lt.s32 	%p80, %r18, %r23;
	and.pred  	%p81, %p79, %p80;
	and.pred  	%p82, %p81, %p1;
	not.pred 	%p83, %p82;
	@%p83 bra 	$L__BB1_38;
	add.s32 	%r109, %r18, %r8;
	cvt.s64.s32 	%rd76, %r109;
	add.s64 	%rd77, %rd76, %rd4;
	shl.b64 	%rd78, %rd77, 2;
	add.s64 	%rd79, %rd2, %rd78;
	ld.global.f32 	%f70, [%rd79];
	add.s32 	%r110, %r135, %r9;
	not.b32 	%r111, %r110;
	add.s32 	%r112, %r5, %r111;
	cvt.s64.s32 	%rd80, %r112;
	add.s64 	%rd81, %rd80, %rd3;
	shl.b64 	%rd82, %rd81, 2;
	add.s64 	%rd83, %rd1, %rd82;
	ld.global.f32 	%f71, [%rd83];
	fma.rn.f32 	%f79, %f70, %f71, %f79;
$L__BB1_38:
	add.s32 	%r113, %r18, 1;
	setp.gt.s32 	%p84, %r113, -1;
	setp.lt.s32 	%p85, %r113, %r23;
	and.pred  	%p86, %p84, %p85;
	and.pred  	%p87, %p86, %p1;
	not.pred 	%p88, %p87;
	@%p88 bra 	$L__BB1_40;
	add.s32 	%r114, %r135, %r9;
	add.s32 	%r115, %r8, %r3;
	cvt.s64.s32 	%rd84, %r115;
	cvt.s64.s32 	%rd85, %r135;
	add.s64 	%rd86, %rd84, %rd85;
	add.s64 	%rd87, %rd86, %rd4;
	shl.b64 	%rd88, %rd87, 2;
	add.s64 	%rd89, %rd2, %rd88;
	ld.global.f32 	%f72, [%rd89+4];
	add.s32 	%r116, %r114, 1;
	not.b32 	%r117, %r116;
	add.s32 	%r118, %r5, %r117;
	cvt.s64.s32 	%rd90, %r118;
	add.s64 	%rd91, %rd90, %rd3;
	shl.b64 	%rd92, %rd91, 2;
	add.s64 	%rd93, %rd1, %rd92;
	ld.global.f32 	%f73, [%rd93];
	fma.rn.f32 	%f79, %f72, %f73, %f79;
$L__BB1_40:
	add.s32 	%r135, %r135, 2;
$L__BB1_41:
	and.b32  	%r119, %r25, 1;
	setp.eq.b32 	%p89, %r119, 1;
	not.pred 	%p90, %p89;
	@%p90 bra 	$L__BB1_44;
	add.s32 	%r21, %r135, %r3;
	setp.gt.s32 	%p91, %r21, -1;
	setp.lt.s32 	%p92, %r21, %r23;
	and.pred  	%p93, %p91, %p92;
	and.pred  	%p94, %p93, %p1;
	not.pred 	%p95, %p94;
	@%p95 bra 	$L__BB1_44;
	add.s32 	%r120, %r21, %r8;
	cvt.s64.s32 	%rd94, %r120;
	add.s64 	%rd95, %rd94, %rd4;
	shl.b64 	%rd96, %rd95, 2;
	add.s64 	%rd97, %rd2, %rd96;
	ld.global.f32 	%f74, [%rd97];
	add.s32 	%r121, %r135, %r9;
	not.b32 	%r122, %r121;
	add.s32 	%r123, %r5, %r122;
	cvt.s64.s32 	%rd98, %r123;
	add.s64 	%rd99, %rd98, %rd3;
	shl.b64 	%rd100, %rd99, 2;
	add.s64 	%rd101, %rd1, %rd100;
	ld.global.f32 	%f75, [%rd101];
	fma.rn.f32 	%f79, %f74, %f75, %f79;
$L__BB1_44:
	ld.param.u32 	%r131, [_Z27convolution_forNOutChannelsPfS_S_iiiiiiiiii_param_7];
	add.s32 	%r132, %r132, 1;
	setp.ne.s32 	%p96, %r132, %r131;
	@%p96 bra 	$L__BB1_4;
$L__BB1_45:
	ld.param.u64 	%rd105, [_Z27convolution_forNOutChannelsPfS_S_iiiiiiiiii_param_2];
	mad.lo.s32 	%r124, %r31, %r45, %r41;
	mad.lo.s32 	%r125, %r124, %r29, %r4;
	mad.lo.s32 	%r126, %r125, %r28, %r3;
	cvta.to.global.u64 	%rd102, %rd105;
	mul.wide.s32 	%rd103, %r126, 4;
	add.s64 	%rd104, %rd102, %rd103;
	st.global.f32 	[%rd104], %f79;
$L__BB1_46:
	ret;

}
	// .globl	_Z16full_ConvolutionPfS_S_iiiiiiiiiii
.visible .entry _Z16full_ConvolutionPfS_S_iiiiiiiiiii(
	.param .u64 .ptr .align 1 _Z16full_ConvolutionPfS_S_iiiiiiiiiii_param_0,
	.param .u64 .ptr .align 1 _Z16full_ConvolutionPfS_S_iiiiiiiiiii_param_1,
	.param .u64 .ptr .align 1 _Z16full_ConvolutionPfS_S_iiiiiiiiiii_param_2,
	.param .u32 _Z16full_ConvolutionPfS_S_iiiiiiiiiii_param_3,
	.param .u32 _Z16full_ConvolutionPfS_S_iiiiiiiiiii_param_4,
	.param .u32 _Z16full_ConvolutionPfS_S_iiiiiiiiiii_param_5,
	.param .u32 _Z16full_ConvolutionPfS_S_iiiiiiiiiii_param_6,
	.param .u32 _Z16full_ConvolutionPfS_S_iiiiiiiiiii_param_7,
	.param .u32 _Z16full_ConvolutionPfS_S_iiiiiiiiiii_param_8,
	.param .u32 _Z16full_ConvolutionPfS_S_iiiiiiiiiii_param_9,
	.param .u32 _Z16full_ConvolutionPfS_S_iiiiiiiiiii_param_10,
	.param .u32 _Z16full_ConvolutionPfS_S_iiiiiiiiiii_param_11,
	.param .u32 _Z16full_ConvolutionPfS_S_iiiiiiiiiii_param_12,
	.param .u32 _Z16full_ConvolutionPfS_S_iiiiiiiiiii_param_13
)
{
	.reg .pred 	%p<96>;
	.reg .b32 	%r<104>;
	.reg .b32 	%f<103>;
	.reg .b64 	%rd<36>;

	ld.param.u64 	%rd13, [_Z16full_ConvolutionPfS_S_iiiiiiiiiii_param_0];
	ld.param.u64 	%rd14, [_Z16full_ConvolutionPfS_S_iiiiiiiiiii_param_1];
	ld.param.u32 	%r26, [_Z16full_ConvolutionPfS_S_iiiiiiiiiii_param_3];
	ld.param.u32 	%r27, [_Z16full_ConvolutionPfS_S_iiiiiiiiiii_param_4];
	ld.param.u32 	%r28, [_Z16full_ConvolutionPfS_S_iiiiiiiiiii_param_5];
	ld.param.u32 	%r29, [_Z16full_ConvolutionPfS_S_iiiiiiiiiii_param_6];
	ld.param.u32 	%r33, [_Z16full_ConvolutionPfS_S_iiiiiiiiiii_param_10];
	ld.param.u32 	%r36, [_Z16full_ConvolutionPfS_S_iiiiiiiiiii_param_11];
	ld.param.u32 	%r37, [_Z16full_ConvolutionPfS_S_iiiiiiiiiii_param_12];
	mov.u32 	%r38, %ctaid.x;
	mov.u32 	%r39, %ntid.x;
	mov.u32 	%r40, %tid.x;
	mad.lo.s32 	%r1, %r38, %r39, %r40;
	mov.u32 	%r41, %ctaid.y;
	mov.u32 	%r42, %ntid.y;
	mov.u32 	%r43, %tid.y;
	mad.lo.s32 	%r44, %r41, %r42, %r43;
	mov.u32 	%r45, %ctaid.z;
	mov.u32 	%r46, %ntid.z;
	mov.u32 	%r47, %tid.z;
	mad.lo.s32 	%r3, %r45, %r46, %r47;
	setp.ge.s32 	%p2, %r1, %r33;
	setp.ge.s32 	%p3, %r44, %r36;
	or.pred  	%p4, %p2, %p3;
	setp.ge.s32 	%p5, %r3, %r37;
	or.pred  	%p6, %p4, %p5;
	mov.f32 	%f81, 0f00000000;
	@%p6 bra 	$L__BB2_48;
	ld.param.u32 	%r96, [_Z16full_ConvolutionPfS_S_iiiiiiiiiii_param_13];
	ld.param.u32 	%r94, [_Z16full_ConvolutionPfS_S_iiiiiiiiiii_param_9];
	cvta.to.global.u64 	%rd16, %rd13;
	mul.lo.s32 	%r48, %r26, %r3;
	mul.lo.s32 	%r49, %r48, %r27;
	mul.wide.s32 	%rd17, %r49, 4;
	add.s64 	%rd34, %rd16, %rd17;
	sub.s32 	%r4, %r1, %r96;
	setp.lt.s32 	%p7, %r94, 1;
	@%p7 bra 	$L__BB2_47;
	ld.param.u32 	%r91, [_Z16full_ConvolutionPfS_S_iiiiiiiiiii_param_7];
	mul.lo.s32 	%r5, %r91, %r29;
	min.s32 	%r50, %r91, %r29;
	setp.lt.s32 	%p8, %r50, 1;
	@%p8 bra 	$L__BB2_47;
	cvta.to.global.u64 	%rd35, %rd14;
	and.b32  	%r6, %r29, 7;
	and.b32  	%r7, %r29, 2147483640;
	mul.lo.s32 	%r52, %r27, %r26;
	mul.lo.s32 	%r8, %r52, %r28;
	mov.f32 	%f81, 0f00000000;
	mov.b32 	%r98, 0;
	mul.wide.s32 	%rd28, %r8, 4;
$L__BB2_4:
	mov.b32 	%r99, 0;
$L__BB2_5:
	ld.param.u32 	%r97, [_Z16full_ConvolutionPfS_S_iiiiiiiiiii_param_13];
	setp.lt.u32 	%p9, %r29, 8;
	sub.s32 	%r55, %r44, %r97;
	add.s32 	%r56, %r99, %r55;
	setp.gt.s32 	%p10, %r56, -1;
	setp.lt.s32 	%p11, %r56, %r27;
	and.pred  	%p1, %p10, %p11;
	mul.lo.s32 	%r11, %r56, %r26;
	mul.lo.s32 	%r12, %r99, %r29;
	mov.b32 	%r102, 0;
	@%p9 bra 	$L__BB2_24;
	mov.b32 	%r100, 0;
$L__BB2_7:
	.pragma "nounroll";
	add.s32 	%r14, %r100, %r4;
	setp.gt.s32 	%p12, %r14, -1;
	setp.lt.s32 	%p13, %r14, %r26;
	and.pred  	%p14, %p12, %p13;
	and.pred  	%p15, %p14, %p1;
	add.s32 	%r58, %r100, %r12;
	not.b32 	%r59, %r58;
	add.s32 	%r60, %r5, %r59;
	mul.wide.s32 	%rd18, %r60, 4;
	add.s64 	%rd5, %rd35, %rd18;
	add.s32 	%r61, %r14, %r11;
	mul.wide.s32 	%rd19, %r61, 4;
	add.s64 	%rd6, %rd34, %rd19;
	not.pred 	%p16, %p15;
	@%p16 bra 	$L__BB2_9;
	ld.global.f32 	%f45, [%rd6];
	ld.global.f32 	%f46, [%rd5];
	fma.rn.f32 	%f81, %f45, %f46, %f81;
$L__BB2_9:
	add.s32 	%r62, %r14, 1;
	setp.gt.s32 	%p17, %r62, -1;
	setp.lt.s32 	%p18, %r62, %r26;
	and.pred  	%p19, %p17, %p18;
	and.pred  	%p20, %p19, %p1;
	not.pred 	%p21, %p20;
	@%p21 bra 	$L__BB2_11;
	ld.global.f32 	%f47, [%rd6+4];
	ld.global.f32 	%f48, [%rd5+-4];
	fma.rn.f32 	%f81, %f47, %f48, %f81;
$L__BB2_11:
	add.s32 	%r63, %r14, 2;
	setp.gt.s32 	%p22, %r63, -1;
	setp.lt.s32 	%p23, %r63, %r26;
	and.pred  	%p24, %p22, %p23;
	and.pred  	%p25, %p24, %p1;
	not.pred 	%p26, %p25;
	@%p26 bra 	$L__BB2_13;
	ld.global.f32 	%f49, [%rd6+8];
	ld.global.f32 	%f50, [%rd5+-8];
	fma.rn.f32 	%f81, %f49, %f50, %f81;
$L__BB2_13:
	add.s32 	%r64, %r14, 3;
	setp.gt.s32 	%p27, %r64, -1;
	setp.lt.s32 	%p28, %r64, %r26;
	and.pred  	%p29, %p27, %p28;
	and.pred  	%p30, %p29, %p1;
	not.pred 	%p31, %p30;
	@%p31 bra 	$L__BB2_15;
	ld.global.f32 	%f51, [%rd6+12];
	ld.global.f32 	%f52, [%rd5+-12];
	fma.rn.f32 	%f81, %f51, %f52, %f81;
$L__BB2_15:
	add.s32 	%r65, %r14, 4;
	setp.gt.s32 	%p32, %r65, -1;
	setp.lt.s32 	%p33, %r65, %r26;
	and.pred  	%p34, %p32, %p33;
	and.pred  	%p35, %p34, %p1;
	not.pred 	%p36, %p35;
	@%p36 bra 	$L__BB2_17;
	ld.global.f32 	%f53, [%rd6+16];
	ld.global.f32 	%f54, [%rd5+-16];
	fma.rn.f32 	%f81, %f53, %f54, %f81;
$L__BB2_17:
	add.s32 	%r66, %r14, 5;
	setp.gt.s32 	%p37, %r66, -1;
	setp.lt.s32 	%p38, %r66, %r26;
	and.pred  	%p39, %p37, %p38;
	and.pred  	%p40, %p39, %p1;
	not.pred 	%p41, %p40;
	@%p41 bra 	$L__BB2_19;
	ld.global.f32 	%f55, [%rd6+20];
	ld.global.f32 	%f56, [%rd5+-20];
	fma.rn.f32 	%f81, %f55, %f56, %f81;
$L__BB2_19:
	add.s32 	%r67, %r14, 6;
	setp.gt.s32 	%p42, %r67, -1;
	setp.lt.s32 	%p43, %r67, %r26;
	and.pred  	%p44, %p42, %p43;
	and.pred  	%p45, %p44, %p1;
	not.pred 	%p46, %p45;
	@%p46 bra 	$L__BB2_21;
	ld.global.f32 	%f57, [%rd6+24];
	ld.global.f32 	%f58, [%rd5+-24];
	fma.rn.f32 	%f81, %f57, %f58, %f81;
$L__BB2_21:
	add.s32 	%r68, %r14, 7;
	setp.gt.s32 	%p47, %r68, -1;
	setp.lt.s32 	%p48, %r68, %r26;
	and.pred  	%p49, %p47, %p48;
	and.pred  	%p50, %p49, %p1;
	not.pred 	%p51, %p50;
	@%p51 bra 	$L__BB2_23;
	ld.global.f32 	%f59, [%rd6+28];
	ld.global.f32 	%f60, [%rd5+-28];
	fma.rn.f32 	%f81, %f59, %f60, %f81;
$L__BB2_23:
	add.s32 	%r100, %r100, 8;
	setp.ne.s32 	%p52, %r100, %r7;
	mov.u32 	%r102, %r7;
	@%p52 bra 	$L__BB2_7;
$L__BB2_24:
	setp.eq.s32 	%p53, %r6, 0;
	@%p53 bra 	$L__BB2_45;
	add.s32 	%r69, %r6, -1;
	setp.lt.u32 	%p54, %r69, 3;
	@%p54 bra 	$L__BB2_35;
	add.s32 	%r17, %r102, %r4;
	setp.gt.s32 	%p55, %r17, -1;
	setp.lt.s32 	%p56, %r17, %r26;
	and.pred  	%p57, %p55, %p56;
	and.pred  	%p58, %p57, %p1;
	add.s32 	%r70, %r102, %r12;
	not.b32 	%r71, %r70;
	add.s32 	%r72, %r5, %r71;
	mul.wide.s32 	%rd20, %r72, 4;
	add.s64 	%rd7, %rd35, %rd20;
	add.s32 	%r73, %r17, %r11;
	mul.wide.s32 	%rd21, %r73, 4;
	add.s64 	%rd8, %rd34, %rd21;
	not.pred 	%p59, %p58;
	@%p59 bra 	$L__BB2_28;
	ld.global.f32 	%f62, [%rd8];
	ld.global.f32 	%f63, [%rd7];
	fma.rn.f32 	%f81, %f62, %f63, %f81;
$L__BB2_28:
	add.s32 	%r74, %r17, 1;
	setp.gt.s32 	%p60, %r74, -1;
	setp.lt.s32 	%p61, %r74, %r26;
	and.pred  	%p62, %p60, %p61;
	and.pred  	%p63, %p62, %p1;
	not.pred 	%p64, %p63;
	@%p64 bra 	$L__BB2_30;
	ld.global.f32 	%f64, [%rd8+4];
	ld.global.f32 	%f65, [%rd7+-4];
	fma.rn.f32 	%f81, %f64, %f65, %f81;
$L__BB2_30:
	add.s32 	%r75, %r17, 2;
	setp.gt.s32 	%p65, %r75, -1;
	setp.lt.s32 	%p66, %r75, %r26;
	and.pred  	%p67, %p65, %p66;
	and.pred  	%p68, %p67, %p1;
	not.pred 	%p69, %p68;
	@%p69 bra 	$L__BB2_32;
	ld.global.f32 	%f66, [%rd8+8];
	ld.global.f32 	%f67, [%rd7+-8];
	fma.rn.f32 	%f81, %f66, %f67, %f81;
$L__BB2_32:
	add.s32 	%r76, %r17, 3;
	setp.gt.s32 	%p70, %r76, -1;
	setp.lt.s32 	%p71, %r76, %r26;
	and.pred  	%p72, %p70, %p71;
	and.pred  	%p73, %p72, %p1;
	not.pred 	%p74, %p73;
	@%p74 bra 	$L__BB2_34;
	ld.global.f32 	%f68, [%rd8+12];
	ld.global.f32 	%f69, [%rd7+-12];
	fma.rn.f32 	%f81, %f68, %f69, %f81;
$L__BB2_34:
	add.s32 	%r102, %r102, 4;
$L__BB2_35:
	and.b32  	%r77, %r29, 3;
	setp.eq.s32 	%p75, %r77, 0;
	@%p75 bra 	$L__BB2_45;
	setp.eq.s32 	%p76, %r77, 1;
	@%p76 bra 	$L__BB2_42;
	add.s32 	%r20, %r102, %r4;
	setp.gt.s32 	%p77, %r20, -1;
	setp.lt.s32 	%p78, %r20, %r26;
	and.pred  	%p79, %p77, %p78;
	and.pred  	%p80, %p79, %p1;
	add.s32 	%r78, %r102, %r12;
	not.b32 	%r79, %r78;
	add.s32 	%r80, %r5, %r79;
	mul.wide.s32 	%rd22, %r80, 4;
	add.s64 	%rd9, %rd35, %rd22;
	add.s32 	%r81, %r20, %r11;
	mul.wide.s32 	%rd23, %r81, 4;
	add.s64 	%rd10, %rd34, %rd23;
	not.pred 	%p81, %p80;
	@%p81 bra 	$L__BB2_39;
	ld.global.f32 	%f71, [%rd10];
	ld.global.f32 	%f72, [%rd9];
	fma.rn.f32 	%f81, %f71, %f72, %f81;
$L__BB2_39:
	add.s32 	%r82, %r20, 1;
	setp.gt.s32 	%p82, %r82, -1;
	setp.lt.s32 	%p83, %r82, %r26;
	and.pred  	%p84, %p82, %p83;
	and.pred  	%p85, %p84, %p1;
	not.pred 	%p86, %p85;
	@%p86 bra 	$L__BB2_41;
	ld.global.f32 	%f73, [%rd10+4];
	ld.global.f32 	%f74, [%rd9+-4];
	fma.rn.f32 	%f81, %f73, %f74, %f81;
$L__BB2_41:
	add.s32 	%r102, %r102, 2;
$L__BB2_42:
	and.b32  	%r83, %r29, 1;
	setp.eq.b32 	%p87, %r83, 1;
	not.pred 	%p88, %p87;
	@%p88 bra 	$L__BB2_45;
	add.s32 	%r23, %r102, %r4;
	setp.gt.s32 	%p89, %r23, -1;
	setp.lt.s32 	%p90, %r23, %r26;
	and.pred  	%p91, %p89, %p90;
	and.pred  	%p92, %p91, %p1;
	not.pred 	%p93, %p92;
	@%p93 bra 	$L__BB2_45;
	add.s32 	%r84, %r23, %r11;
	mul.wide.s32 	%rd24, %r84, 4;
	add.s64 	%rd25, %rd34, %rd24;
	ld.global.f32 	%f75, [%rd25];
	add.s32 	%r85, %r102, %r12;
	not.b32 	%r86, %r85;
	add.s32 	%r87, %r5, %r86;
	mul.wide.s32 	%rd26, %r87, 4;
	add.s64 	%rd27, %rd35, %rd26;
	ld.global.f32 	%f76, [%rd27];
	fma.rn.f32 	%f81, %f75, %f76, %f81;
$L__BB2_45:
	ld.param.u32 	%r92, [_Z16full_ConvolutionPfS_S_iiiiiiiiiii_param_7];
	add.s32 	%r99, %r99, 1;
	setp.ne.s32 	%p94, %r99, %r92;
	@%p94 bra 	$L__BB2_5;
	ld.param.u32 	%r95, [_Z16full_ConvolutionPfS_S_iiiiiiiiiii_param_9];
	ld.param.u32 	%r93, [_Z16full_ConvolutionPfS_S_iiiiiiiiiii_param_8];
	mul.lo.s32 	%r88, %r5, %r93;
	add.s64 	%rd34, %rd34, %rd28;
	mul.wide.s32 	%rd29, %r88, 4;
	add.s64 	%rd35, %rd35, %rd29;
	add.s32 	%r98, %r98, 1;
	setp.ne.s32 	%p95, %r98, %r95;
	@%p95 bra 	$L__BB2_4;
$L__BB2_47:
	ld.param.u64 	%rd33, [_Z16full_ConvolutionPfS_S_iiiiiiiiiii_param_2];
	mad.lo.s32 	%r89, %r36, %r3, %r44;
	mad.lo.s32 	%r90, %r89, %r33, %r1;
	cvta.to.global.u64 	%rd30, %rd33;
	mul.wide.s32 	%rd31, %r90, 4;
	add.s64 	%rd32, %rd30, %rd31;
	st.global.f32 	[%rd32], %f81;
$L__BB2_48:
	ret;

}


// ===== COMPILED SASS (sm_100) =====

	.target	sm_100

	.elftype	@"ET_EXEC"


//--------------------- .note.nv.tkinfo           --------------------------
	.section	.note.nv.tkinfo,"",@"SHT_NOTE"
	.sectionflags	@"SHF_NOTE_NV_TKINFO"
	.tkinfo
        /*0018*/ 	.word	0x00000002
        /*0030*/ 	.string	""
        /*0030*/ 	.string	"ptxas"
        /*0030*/ 	.string	"Cuda compilation tools, release 13.0, V13.0.88"
        /*0030*/ 	.string	"Build cuda_13.0.r13.0/compiler.36424714_0"
        /*0030*/ 	.string	"-arch sm_100 -m 64 "



//--------------------- .note.nv.cuinfo           --------------------------
	.section	.note.nv.cuinfo,"",@"SHT_NOTE"
	.sectionflags	@"SHF_NOTE_NV_CUINFO"
        /*0018*/ 	.short	0x0002
        /*001a*/ 	.short	0x0064
        /*001c*/ 	.short	0x0082
	.zero		2


//--------------------- .nv.info                  --------------------------
	.section	.nv.info,"",@"SHT_CUDA_INFO"
	.align	4


	//----- nvinfo : EIATTR_REGCOUNT
	.align		4
        /*0000*/ 	.byte	0x04, 0x2f
        /*0002*/ 	.short	(.L_1 - .L_0)
	.align		4
.L_0:
        /*0004*/ 	.word	index@(_Z14convolution_3DPfS_S_iiiiiiiii)
        /*0008*/ 	.word	0x00000020


	//----- nvinfo : EIATTR_FRAME_SIZE
	.align		4
.L_1:
        /*000c*/ 	.byte	0x04, 0x11
        /*000e*/ 	.short	(.L_3 - .L_2)
	.align		4
.L_2:
        /*0010*/ 	.word	index@(_Z14convolution_3DPfS_S_iiiiiiiii)
        /*0014*/ 	.word	0x00000000


	//----- nvinfo : EIATTR_REGCOUNT
	.align		4
.L_3:
        /*0018*/ 	.byte	0x04, 0x2f
        /*001a*/ 	.short	(.L_5 - .L_4)
	.align		4
.L_4:
        /*001c*/ 	.word	index@(_Z27convolution_forNOutChannelsPfS_S_iiiiiiiiii)
        /*0020*/ 	.word	0x00000020


	//----- nvinfo : EIATTR_FRAME_SIZE
	.align		4
.L_5:
        /*0024*/ 	.byte	0x04, 0x11
        /*0026*/ 	.short	(.L_7 - .L_6)
	.align		4
.L_6:
        /*0028*/ 	.word	index@(_Z27convolution_forNOutChannelsPfS_S_iiiiiiiiii)
        /*002c*/ 	.word	0x00000000


	//----- nvinfo : EIATTR_REGCOUNT
	.align		4
.L_7:
        /*0030*/ 	.byte	0x04, 0x2f
        /*0032*/ 	.short	(.L_9 - .L_8)
	.align		4
.L_8:
        /*0034*/ 	.word	index@(_Z16full_ConvolutionPfS_S_iiiiiiiiiii)
        /*0038*/ 	.word	0x00000020


	//----- nvinfo : EIATTR_FRAME_SIZE
	.align		4
.L_9:
        /*003c*/ 	.byte	0x04, 0x11
        /*003e*/ 	.short	(.L_11 - .L_10)
	.align		4
.L_10:
        /*0040*/ 	.word	index@(_Z16full_ConvolutionPfS_S_iiiiiiiiiii)
        /*0044*/ 	.word	0x00000000


	//----- nvinfo : EIATTR_MIN_STACK_SIZE
	.align		4
.L_11:
        /*0048*/ 	.byte	0x04, 0x12
        /*004a*/ 	.short	(.L_13 - .L_12)
	.align		4
.L_12:
        /*004c*/ 	.word	index@(_Z16full_ConvolutionPfS_S_iiiiiiiiiii)
        /*0050*/ 	.word	0x00000000


	//----- nvinfo : EIATTR_MIN_STACK_SIZE
	.align		4
.L_13:
        /*0054*/ 	.byte	0x04, 0x12
        /*0056*/ 	.short	(.L_15 - .L_14)
	.align		4
.L_14:
        /*0058*/ 	.word	index@(_Z27convolution_forNOutChannelsPfS_S_iiiiiiiiii)
        /*005c*/ 	.word	0x00000000


	//----- nvinfo : EIATTR_MIN_STACK_SIZE
	.align		4
.L_15:
        /*0060*/ 	.byte	0x04, 0x12
        /*0062*/ 	.short	(.L_17 - .L_16)
	.align		4
.L_16:
        /*0064*/ 	.word	index@(_Z14convolution_3DPfS_S_iiiiiiiii)
        /*0068*/ 	.word	0x00000000
.L_17:


//--------------------- .nv.compat                --------------------------
	.section	.nv.compat,"",@"SHT_CUDA_COMPAT_INFO"
	.align	4
        /*0000*/ 	.byte	0x02, 0x09, 0x00, 0x00, 0x02, 0x02, 0x01, 0x00, 0x02, 0x05, 0x05, 0x00, 0x03, 0x07, 0x01, 0x01
        /*0010*/ 	.byte	0x02, 0x03, 0x00, 0x00, 0x02, 0x06, 0x01, 0x00, 0x04, 0x0b, 0x08, 0x00, 0x09, 0x00, 0x00, 0x00
        /*0020*/ 	.byte	0x00, 0x00, 0x00, 0x00


//--------------------- .nv.info._Z16full_ConvolutionPfS_S_iiiiiiiiiii --------------------------
	.section	.nv.info._Z16full_ConvolutionPfS_S_iiiiiiiiiii,"",@"SHT_CUDA_INFO"
	.sectionflags	@""
	.align	4


	//----- nvinfo : EIATTR_CUDA_API_VERSION
	.align		4
        /*0000*/ 	.byte	0x04, 0x37
        /*0002*/ 	.short	(.L_19 - .L_18)
.L_18:
        /*0004*/ 	.word	0x00000082


	//----- nvinfo : EIATTR_KPARAM_INFO
	.align		4
.L_19:
        /*0008*/ 	.byte	0x04, 0x17
        /*000a*/ 	.short	(.L_21 - .L_20)
.L_20:
        /*000c*/ 	.word	0x00000000
        /*0010*/ 	.short	0x000d
        /*0012*/ 	.short	0x0040
        /*0014*/ 	.byte	0x00, 0xf0, 0x11, 0x00


	//----- nvinfo : EIATTR_KPARAM_INFO
	.align		4
.L_21:
        /*0018*/ 	.byte	0x04, 0x17
        /*001a*/ 	.short	(.L_23 - .L_22)
.L_22:
        /*001c*/ 	.word	0x00000000
        /*0020*/ 	.short	0x000c
        /*0022*/ 	.short	0x003c
        /*0024*/ 	.byte	0x00, 0xf0, 0x11, 0x00


	//----- nvinfo : EIATTR_KPARAM_INFO
	.align		4
.L_23:
        /*0028*/ 	.byte	0x04, 0x17
        /*002a*/ 	.short	(.L_25 - .L_24)
.L_24:
        /*002c*/ 	.word	0x00000000
        /*0030*/ 	.short	0x000b
        /*0032*/ 	.short	0x0038
        /*0034*/ 	.byte	0x00, 0xf0, 0x11, 0x00


	//----- nvinfo : EIATTR_KPARAM_INFO
	.align		4
.L_25:
        /*0038*/ 	.byte	0x04, 0x17
        /*003a*/ 	.short	(.L_27 - .L_26)
.L_26:
        /*003c*/ 	.word	0x00000000
        /*0040*/ 	.short	0x000a
        /*0042*/ 	.short	0x0034
        /*0044*/ 	.byte	0x00, 0xf0, 0x11, 0x00


	//----- nvinfo : EIATTR_KPARAM_INFO
	.align		4
.L_27:
        /*0048*/ 	.byte	0x04, 0x17
        /*004a*/ 	.short	(.L_29 - .L_28)
.L_28:
        /*004c*/ 	.word	0x00000000
        /*0050*/ 	.short	0x0009
        /*0052*/ 	.short	0x0030
        /*0054*/ 	.byte	0x00, 0xf0, 0x11, 0x00


	//----- nvinfo : EIATTR_KPARAM_INFO
	.align		4
.L_29:
        /*0058*/ 	.byte	0x04, 0x17
        /*005a*/ 	.short	(.L_31 - .L_30)
.L_30:
        /*005c*/ 	.word	0x00000000
        /*0060*/ 	.short	0x0008
        /*0062*/ 	.short	0x002c
        /*0064*/ 	.byte	0x00, 0xf0, 0x11, 0x00


	//----- nvinfo : EIATTR_KPARAM_INFO
	.align		4
.L_31:
        /*0068*/ 	.byte	0x04, 0x17
        /*006a*/ 	.short	(.L_33 - .L_32)
.L_32:
        /*006c*/ 	.word	0x00000000
        /*0070*/ 	.short	0x0007
        /*0072*/ 	.short	0x0028
        /*0074*/ 	.byte	0x00, 0xf0, 0x11, 0x00


	//----- nvinfo : EIATTR_KPARAM_INFO
	.align		4
.L_33:
        /*0078*/ 	.byte	0x04, 0x17
        /*007a*/ 	.short	(.L_35 - .L_34)
.L_34:
        /*007c*/ 	.word	0x00000000
        /*0080*/ 	.short	0x0006
        /*0082*/ 	.short	0x0024
        /*0084*/ 	.byte	0x00, 0xf0, 0x11, 0x00


	//----- nvinfo : EIATTR_KPARAM_INFO
	.align		4
.L_35:
        /*0088*/ 	.byte	0x04, 0x17
        /*008a*/ 	.short	(.L_37 - .L_36)
.L_36:
        /*008c*/ 	.word	0x00000000
        /*0090*/ 	.short	0x0005
        /*0092*/ 	.short	0x0020
        /*0094*/ 	.byte	0x00, 0xf0, 0x11, 0x00


	//----- nvinfo : EIATTR_KPARAM_INFO
	.align		4
.L_37:
        /*0098*/ 	.byte	0x04, 0x17
        /*009a*/ 	.short	(.L_39 - .L_38)
.L_38:
        /*009c*/ 	.word	0x00000000
        /*00a0*/ 	.short	0x0004
        /*00a2*/ 	.short	0x001c
        /*00a4*/ 	.byte	0x00, 0xf0, 0x11, 0x00


	//----- nvinfo : EIATTR_KPARAM_INFO
	.align		4
.L_39:
        /*00a8*/ 	.byte	0x04, 0x17
        /*00aa*/ 	.short	(.L_41 - .L_40)
.L_40:
        /*00ac*/ 	.word	0x00000000
        /*00b0*/ 	.short	0x0003
        /*00b2*/ 	.short	0x0018
        /*00b4*/ 	.byte	0x00, 0xf0, 0x11, 0x00


	//----- nvinfo : EIATTR_KPARAM_INFO
	.align		4
.L_41:
        /*00b8*/ 	.byte	0x04, 0x17
        /*00ba*/ 	.short	(.L_43 - .L_42)
.L_42:
        /*00bc*/ 	.word	0x00000000
        /*00c0*/ 	.short	0x0002
        /*00c2*/ 	.short	0x0010
        /*00c4*/ 	.byte	0x00, 0xf5, 0x21, 0x00


	//----- nvinfo : EIATTR_KPARAM_INFO
	.align		4
.L_43:
        /*00c8*/ 	.byte	0x04, 0x17
        /*00ca*/ 	.short	(.L_45 - .L_44)
.L_44:
        /*00cc*/ 	.word	0x00000000
        /*00d0*/ 	.short	0x0001
        /*00d2*/ 	.short	0x0008
        /*00d4*/ 	.byte	0x00, 0xf5, 0x21, 0x00


	//----- nvinfo : EIATTR_KPARAM_INFO
	.align		4
.L_45:
        /*00d8*/ 	.byte	0x04, 0x17
        /*00da*/ 	.short	(.L_47 - .L_46)
.L_46:
        /*00dc*/ 	.word	0x00000000
        /*00e0*/ 	.short	0x0000
        /*00e2*/ 	.short	0x0000
        /*00e4*/ 	.byte	0x00, 0xf5, 0x21, 0x00


	//----- nvinfo : EIATTR_SPARSE_MMA_MASK
	.align		4
.L_47:
        /*00e8*/ 	.byte	0x03, 0x50
        /*00ea*/ 	.short	0x0000


	//----- nvinfo : EIATTR_MAXREG_COUNT
	.align		4
        /*00ec*/ 	.byte	0x03, 0x1b
        /*00ee*/ 	.short	0x00ff


	//----- nvinfo : EIATTR_MERCURY_ISA_VERSION
	.align		4
        /*00f0*/ 	.byte	0x03, 0x5f
        /*00f2*/ 	.short	0x0101


	//----- nvinfo : EIATTR_VRC_CTA_INIT_COUNT
	.align		4
        /*00f4*/ 	.byte	0x02, 0x4a
	.zero		1
	.zero		1


	//----- nvinfo : EIATTR_EXIT_INSTR_OFFSETS
	.align		4
        /*00f8*/ 	.byte	0x04, 0x1c
        /*00fa*/ 	.short	(.L_49 - .L_48)


	//   ....[0]....
.L_48:
        /*00fc*/ 	.word	0x00000120


	//   ....[1]....
        /*0100*/ 	.word	0x00000e90


	//----- nvinfo : EIATTR_CRS_STACK_SIZE
	.align		4
.L_49:
        /*0104*/ 	.byte	0x04, 0x1e
        /*0106*/ 	.short	(.L_51 - .L_50)
.L_50:
        /*0108*/ 	.word	0x00000000


	//----- nvinfo : EIATTR_CBANK_PARAM_SIZE
	.align		4
.L_51:
        /*010c*/ 	.byte	0x03, 0x19
        /*010e*/ 	.short	0x0044


	//----- nvinfo : EIATTR_PARAM_CBANK
	.align		4
        /*0110*/ 	.byte	0x04, 0x0a
        /*0112*/ 	.short	(.L_53 - .L_52)
	.align		4
.L_52:
        /*0114*/ 	.word	index@(.nv.constant0._Z16full_ConvolutionPfS_S_iiiiiiiiiii)
        /*0118*/ 	.short	0x0380
        /*011a*/ 	.short	0x0044


	//----- nvinfo : EIATTR_SW_WAR
	.align		4
.L_53:
        /*011c*/ 	.byte	0x04, 0x36
        /*011e*/ 	.short	(.L_55 - .L_54)
.L_54:
        /*0120*/ 	.word	0x00000008
.L_55:


//--------------------- .nv.info._Z27convolution_forNOutChannelsPfS_S_iiiiiiiiii --------------------------
	.section	.nv.info._Z27convolution_forNOutChannelsPfS_S_iiiiiiiiii,"",@"SHT_CUDA_INFO"
	.sectionflags	@""
	.align	4


	//----- nvinfo : EIATTR_CUDA_API_VERSION
	.align		4
        /*0000*/ 	.byte	0x04, 0x37
        /*0002*/ 	.short	(.L_57 - .L_56)
.L_56:
        /*0004*/ 	.word	0x00000082


	//----- nvinfo : EIATTR_KPARAM_INFO
	.align		4
.L_57:
        /*0008*/ 	.byte	0x04, 0x17
        /*000a*/ 	.short	(.L_59 - .L_58)
.L_58:
        /*000c*/ 	.word	0x00000000
        /*0010*/ 	.short	0x000c
        /*0012*/ 	.short	0x003c
        /*0014*/ 	.byte	0x00, 0xf0, 0x11, 0x00


	//----- nvinfo : EIATTR_KPARAM_INFO
	.align		4
.L_59:
        /*0018*/ 	.byte	0x04, 0x17
        /*001a*/ 	.short	(.L_61 - .L_60)
.L_60:
        /*001c*/ 	.word	0x00000000
        /*0020*/ 	.short	0x000b
        /*0022*/ 	.short	0x0038
        /*0024*/ 	.byte	0x00, 0xf0, 0x11, 0x00


	//----- nvinfo : EIATTR_KPARAM_INFO
	.align		4
.L_61:
        /*0028*/ 	.byte	0x04, 0x17
        /*002a*/ 	.short	(.L_63 - .L_62)
.L_62:
        /*002c*/ 	.word	0x00000000
        /*0030*/ 	.short	0x000a
        /*0032*/ 	.short	0x0034
        /*0034*/ 	.byte	0x00, 0xf0, 0x11, 0x00


	//----- nvinfo : EIATTR_KPARAM_INFO
	.align		4
.L_63:
        /*0038*/ 	.byte	0x04, 0x17
        /*003a*/ 	.short	(.L_65 - .L_64)
.L_64:
        /*003c*/ 	.word	0x00000000
        /*0040*/ 	.short	0x0009
        /*0042*/ 	.short	0x0030
        /*0044*/ 	.byte	0x00, 0xf0, 0x11, 0x00


	//----- nvinfo : EIATTR_KPARAM_INFO
	.align		4
.L_65:
        /*0048*/ 	.byte	0x04, 0x17
        /*004a*/ 	.short	(.L_67 - .L_66)
.L_66:
        /*004c*/ 	.word	0x00000000
        /*0050*/ 	.short	0x0008
        /*0052*/ 	.short	0x002c
        /*0054*/ 	.byte	0x00, 0xf0, 0x11, 0x00


	//----- nvinfo : EIATTR_KPARAM_INFO
	.align		4
.L_67:
        /*0058*/ 	.byte	0x04, 0x17
        /*005a*/ 	.short	(.L_69 - .L_68)
.L_68:
        /*005c*/ 	.word	0x00000000
        /*0060*/ 	.short	0x0007
        /*0062*/ 	.short	0x0028
        /*0064*/ 	.byte	0x00, 0xf0, 0x11, 0x00


	//----- nvinfo : EIATTR_KPARAM_INFO
	.align		4
.L_69:
        /*0068*/ 	.byte	0x04, 0x17
        /*006a*/ 	.short	(.L_71 - .L_70)
.L_70:
        /*006c*/ 	.word	0x00000000
        /*0070*/ 	.short	0x0006
        /*0072*/ 	.short	0x0024
        /*0074*/ 	.byte	0x00, 0xf0, 0x11, 0x00


	//----- nvinfo : EIATTR_KPARAM_INFO
	.align		4
.L_71:
        /*0078*/ 	.byte	0x04, 0x17
        /*007a*/ 	.short	(.L_73 - .L_72)
.L_72:
        /*007c*/ 	.word	0x00000000
        /*0080*/ 	.short	0x0005
        /*0082*/ 	.short	0x0020
        /*0084*/ 	.byte	0x00, 0xf0, 0x11, 0x00


	//----- nvinfo : EIATTR_KPARAM_INFO
	.align		4
.L_73:
        /*0088*/ 	.byte	0x04, 0x17
        /*008a*/ 	.short	(.L_75 - .L_74)
.L_74:
        /*008c*/ 	.word	0x00000000
        /*0090*/ 	.short	0x0004
        /*0092*/ 	.short	0x001c
        /*0094*/ 	.byte	0x00, 0xf0, 0x11, 0x00


	//----- nvinfo : EIATTR_KPARAM_INFO
	.align		4
.L_75:
        /*0098*/ 	.byte	0x04, 0x17
        /*009a*/ 	.short	(.L_77 - .L_76)
.L_76:
        /*009c*/ 	.word	0x00000000
        /*00a0*/ 	.short	0x0003
        /*00a2*/ 	.short	0x0018
        /*00a4*/ 	.byte	0x00, 0xf0, 0x11, 0x00


	//----- nvinfo : EIATTR_KPARAM_INFO
	.align		4
.L_77:
        /*00a8*/ 	.byte	0x04, 0x17
        /*00aa*/ 	.short	(.L_79 - .L_78)
.L_78:
        /*00ac*/ 	.word	0x00000000
        /*00b0*/ 	.short	0x0002
        /*00b2*/ 	.short	0x0010
        /*00b4*/ 	.byte	0x00, 0xf5, 0x21, 0x00


	//----- nvinfo : EIATTR_KPARAM_INFO
	.align		4
.L_79:
        /*00b8*/ 	.byte	0x04, 0x17
        /*00ba*/ 	.short	(.L_81 - .L_80)
.L_80:
        /*00bc*/ 	.word	0x00000000
        /*00c0*/ 	.short	0x0001
        /*00c2*/ 	.short	0x0008
        /*00c4*/ 	.byte	0x00, 0xf5, 0x21, 0x00


	//----- nvinfo : EIATTR_KPARAM_INFO
	.align		4
.L_81:
        /*00c8*/ 	.byte	0x04, 0x17
        /*00ca*/ 	.short	(.L_83 - .L_82)
.L_82:
        /*00cc*/ 	.word	0x00000000
        /*00d0*/ 	.short	0x0000
        /*00d2*/ 	.short	0x0000
        /*00d4*/ 	.byte	0x00, 0xf5, 0x21, 0x00


	//----- nvinfo : EIATTR_SPARSE_MMA_MASK
	.align		4
.L_83:
        /*00d8*/ 	.byte	0x03, 0x50
        /*00da*/ 	.short	0x0000


	//----- nvinfo : EIATTR_MAXREG_COUNT
	.align		4
        /*00dc*/ 	.byte	0x03, 0x1b
        /*00de*/ 	.short	0x00ff


	//----- nvinfo : EIATTR_MERCURY_ISA_VERSION
	.align		4
        /*00e0*/ 	.byte	0x03, 0x5f
        /*00e2*/ 	.short	0x0101


	//----- nvinfo : EIATTR_VRC_CTA_INIT_COUNT
	.align		4
        /*00e4*/ 	.byte	0x02, 0x4a
	.zero		1
	.zero		1


	//----- nvinfo : EIATTR_EXIT_INSTR_OFFSETS
	.align		4
        /*00e8*/ 	.byte	0x04, 0x1c
        /*00ea*/ 	.short	(.L_85 - .L_84)


	//   ....[0]....
.L_84:
        /*00ec*/ 	.word	0x00000430


	//   ....[1]....
        /*00f0*/ 	.word	0x00001b80


	//----- nvinfo : EIATTR_CRS_STACK_SIZE
	.align		4
.L_85:
        /*00f4*/ 	.byte	0x04, 0x1e
        /*00f6*/ 	.short	(.L_87 - .L_86)
.L_86:
        /*00f8*/ 	.word	0x00000000


	//----- nvinfo : EIATTR_CBANK_PARAM_SIZE
	.align		4
.L_87:
        /*00fc*/ 	.byte	0x03, 0x19
        /*00fe*/ 	.short	0x0040


	//----- nvinfo : EIATTR_PARAM_CBANK
	.align		4
        /*0100*/ 	.byte	0x04, 0x0a
        /*0102*/ 	.short	(.L_89 - .L_88)
	.align		4
.L_88:
        /*0104*/ 	.word	index@(.nv.constant0._Z27convolution_forNOutChannelsPfS_S_iiiiiiiiii)
        /*0108*/ 	.short	0x0380
        /*010a*/ 	.short	0x0040


	//----- nvinfo : EIATTR_SW_WAR
	.align		4
.L_89:
        /*010c*/ 	.byte	0x04, 0x36
        /*010e*/ 	.short	(.L_91 - .L_90)
.L_90:
        /*0110*/ 	.word	0x00000008
.L_91:


//--------------------- .nv.info._Z14convolution_3DPfS_S_iiiiiiiii --------------------------
	.section	.nv.info._Z14convolution_3DPfS_S_iiiiiiiii,"",@"SHT_CUDA_INFO"
	.sectionflags	@""
	.align	4


	//----- nvinfo : EIATTR_CUDA_API_VERSION
	.align		4
        /*0000*/ 	.byte	0x04, 0x37
        /*0002*/ 	.short	(.L_93 - .L_92)
.L_92:
        /*0004*/ 	.word	0x00000082


	//----- nvinfo : EIATTR_KPARAM_INFO
	.align		4
.L_93:
        /*0008*/ 	.byte	0x04, 0x17
        /*000a*/ 	.short	(.L_95 - .L_94)
.L_94:
        /*000c*/ 	.word	0x00000000
        /*0010*/ 	.short	0x000b
        /*0012*/ 	.short	0x0038
        /*0014*/ 	.byte	0x00, 0xf0, 0x11, 0x00


	//----- nvinfo : EIATTR_KPARAM_INFO
	.align		4
.L_95:
        /*0018*/ 	.byte	0x04, 0x17
        /*001a*/ 	.short	(.L_97 - .L_96)
.L_96:
        /*001c*/ 	.word	0x00000000
        /*0020*/ 	.short	0x000a
        /*0022*/ 	.short	0x0034
        /*0024*/ 	.byte	0x00, 0xf0, 0x11, 0x00


	//----- nvinfo : EIATTR_KPARAM_INFO
	.align		4
.L_97:
        /*0028*/ 	.byte	0x04, 0x17
        /*002a*/ 	.short	(.L_99 - .L_98)
.L_98:
        /*002c*/ 	.word	0x00000000
        /*0030*/ 	.short	0x0009
        /*0032*/ 	.short	0x0030
        /*0034*/ 	.byte	0x00, 0xf0, 0x11, 0x00


	//----- nvinfo : EIATTR_KPARAM_INFO
	.align		4
.L_99:
        /*0038*/ 	.byte	0x04, 0x17
        /*003a*/ 	.short	(.L_101 - .L_100)
.L_100:
        /*003c*/ 	.word	0x00000000
        /*0040*/ 	.short	0x0008
        /*0042*/ 	.short	0x002c
        /*0044*/ 	.byte	0x00, 0xf0, 0x11, 0x00


	//----- nvinfo : EIATTR_KPARAM_INFO
	.align		4
.L_101:
        /*0048*/ 	.byte	0x04, 0x17
        /*004a*/ 	.short	(.L_103 - .L_102)
.L_102:
        /*004c*/ 	.word	0x00000000
        /*0050*/ 	.short	0x0007
        /*0052*/ 	.short	0x0028
        /*0054*/ 	.byte	0x00, 0xf0, 0x11, 0x00


	//----- nvinfo : EIATTR_KPARAM_INFO
	.align		4
.L_103:
        /*0058*/ 	.byte	0x04, 0x17
        /*005a*/ 	.short	(.L_105 - .L_104)
.L_104:
        /*005c*/ 	.word	0x00000000
        /*0060*/ 	.short	0x0006
        /*0062*/ 	.short	0x0024
        /*0064*/ 	.byte	0x00, 0xf0, 0x11, 0x00


	//----- nvinfo : EIATTR_KPARAM_INFO
	.align		4
.L_105:
        /*0068*/ 	.byte	0x04, 0x17
        /*006a*/ 	.short	(.L_107 - .L_106)
.L_106:
        /*006c*/ 	.word	0x00000000
        /*0070*/ 	.short	0x0005
        /*0072*/ 	.short	0x0020
        /*0074*/ 	.byte	0x00, 0xf0, 0x11, 0x00


	//----- nvinfo : EIATTR_KPARAM_INFO
	.align		4
.L_107:
        /*0078*/ 	.byte	0x04, 0x17
        /*007a*/ 	.short	(.L_109 - .L_108)
.L_108:
        /*007c*/ 	.word	0x00000000
        /*0080*/ 	.short	0x0004
        /*0082*/ 	.short	0x001c
        /*0084*/ 	.byte	0x00, 0xf0, 0x11, 0x00


	//----- nvinfo : EIATTR_KPARAM_INFO
	.align		4
.L_109:
        /*0088*/ 	.byte	0x04, 0x17
        /*008a*/ 	.short	(.L_111 - .L_110)
.L_110:
        /*008c*/ 	.word	0x00000000
        /*0090*/ 	.short	0x0003
        /*0092*/ 	.short	0x0018
        /*0094*/ 	.byte	0x00, 0xf0, 0x11, 0x00


	//----- nvinfo : EIATTR_KPARAM_INFO
	.align		4
.L_111:
        /*0098*/ 	.byte	0x04, 0x17
        /*009a*/ 	.short	(.L_113 - .L_112)
.L_112:
        /*009c*/ 	.word	0x00000000
        /*00a0*/ 	.short	0x0002
        /*00a2*/ 	.short	0x0010
        /*00a4*/ 	.byte	0x00, 0xf5, 0x21, 0x00


	//----- nvinfo : EIATTR_KPARAM_INFO
	.align		4
.L_113:
        /*00a8*/ 	.byte	0x04, 0x17
        /*00aa*/ 	.short	(.L_115 - .L_114)
.L_114:
        /*00ac*/ 	.word	0x00000000
        /*00b0*/ 	.short	0x0001
        /*00b2*/ 	.short	0x0008
        /*00b4*/ 	.byte	0x00, 0xf5, 0x21, 0x00


	//----- nvinfo : EIATTR_KPARAM_INFO
	.align		4
.L_115:
        /*00b8*/ 	.byte	0x04, 0x17
        /*00ba*/ 	.short	(.L_117 - .L_116)
.L_116:
        /*00bc*/ 	.word	0x00000000
        /*00c0*/ 	.short	0x0000
        /*00c2*/ 	.short	0x0000
        /*00c4*/ 	.byte	0x00, 0xf5, 0x21, 0x00


	//----- nvinfo : EIATTR_SPARSE_MMA_MASK
	.align		4
.L_117:
        /*00c8*/ 	.byte	0x03, 0x50
        /*00ca*/ 	.short	0x0000


	//----- nvinfo : EIATTR_MAXREG_COUNT
	.align		4
        /*00cc*/ 	.byte	0x03, 0x1b
        /*00ce*/ 	.short	0x00ff


	//----- nvinfo : EIATTR_MERCURY_ISA_VERSION
	.align		4
        /*00d0*/ 	.byte	0x03, 0x5f
        /*00d2*/ 	.short	0x0101


	//----- nvinfo : EIATTR_VRC_CTA_INIT_COUNT
	.align		4
        /*00d4*/ 	.byte	0x02, 0x4a
	.zero		1
	.zero		1


	//----- nvinfo : EIATTR_EXIT_INSTR_OFFSETS
	.align		4
        /*00d8*/ 	.byte	0x04, 0x1c
        /*00da*/ 	.short	(.L_119 - .L_118)


	//   ....[0]....
.L_118:
        /*00dc*/ 	.word	0x00000120


	//   ....[1]....
        /*00e0*/ 	.word	0x00000e90


	//----- nvinfo : EIATTR_CRS_STACK_SIZE
	.align		4
.L_119:
        /*00e4*/ 	.byte	0x04, 0x1e
        /*00e6*/ 	.short	(.L_121 - .L_120)
.L_120:
        /*00e8*/ 	.word	0x00000000


	//----- nvinfo : EIATTR_CBANK_PARAM_SIZE
	.align		4
.L_121:
        /*00ec*/ 	.byte	0x03, 0x19
        /*00ee*/ 	.short	0x003c


	//----- nvinfo : EIATTR_PARAM_CBANK
	.align		4
        /*00f0*/ 	.byte	0x04, 0x0a
        /*00f2*/ 	.short	(.L_123 - .L_122)
	.align		4
.L_122:
        /*00f4*/ 	.word	index@(.nv.constant0._Z14convolution_3DPfS_S_iiiiiiiii)
        /*00f8*/ 	.short	0x0380
        /*00fa*/ 	.short	0x003c


	//----- nvinfo : EIATTR_SW_WAR
	.align		4
.L_123:
        /*00fc*/ 	.byte	0x04, 0x36
        /*00fe*/ 	.short	(.L_125 - .L_124)
.L_124:
        /*0100*/ 	.word	0x00000008
.L_125:


//--------------------- .nv.callgraph             --------------------------
	.section	.nv.callgraph,"",@"SHT_CUDA_CALLGRAPH"
	.align	4
	.sectionentsize	8
	.align		4
        /*0000*/ 	.word	0x00000000
	.align		4
        /*0004*/ 	.word	0xffffffff
	.align		4
        /*0008*/ 	.word	0x00000000
	.align		4
        /*000c*/ 	.word	0xfffffffe
	.align		4
        /*0010*/ 	.word	0x00000000
	.align		4
        /*0014*/ 	.word	0xfffffffd
	.align		4
        /*0018*/ 	.word	0x00000000
	.align		4
        /*001c*/ 	.word	0xfffffffc


//--------------------- .text._Z16full_ConvolutionPfS_S_iiiiiiiiiii --------------------------
	.section	.text._Z16full_ConvolutionPfS_S_iiiiiiiiiii,"ax",@progbits
	.align	128
        .global         _Z16full_ConvolutionPfS_S_iiiiiiiiiii
        .type           _Z16full_ConvolutionPfS_S_iiiiiiiiiii,@function
        .size           _Z16full_ConvolutionPfS_S_iiiiiiiiiii,(.L_x_31 - _Z16full_ConvolutionPfS_S_iiiiiiiiiii)
        .other          _Z16full_ConvolutionPfS_S_iiiiiiiiiii,@"STO_CUDA_ENTRY STV_DEFAULT"
_Z16full_ConvolutionPfS_S_iiiiiiiiiii:
.text._Z16full_ConvolutionPfS_S_iiiiiiiiiii:
[----:B------:R-:W-:Y:S01]  /*0000*/  LDC R1, c[0x0][0x37c] ;  /* 0x0000df00ff017b82 */ /* 0x000fe20000000800 */
[----:B------:R-:W0:Y:S07]  /*0010*/  S2R R3, SR_TID.Y ;  /* 0x0000000000037919 */ /* 0x000e2e0000002200 */
[----:B------:R-:W1:Y:S01]  /*0020*/  LDC R11, c[0x0][0x360] ;  /* 0x0000d800ff0b7b82 */ /* 0x000e620000000800 */
[----:B------:R-:W2:Y:S01]  /*0030*/  LDCU.64 UR8, c[0x0][0x3b8] ;  /* 0x00007700ff0877ac */ /* 0x000ea20008000a00 */
[----:B------:R-:W1:Y:S01]  /*0040*/  S2R R0, SR_TID.X ;  /* 0x0000000000007919 */ /* 0x000e620000002100 */
[----:B------:R-:W3:Y:S01]  /*0050*/  LDCU UR7, c[0x0][0x3b4] ;  /* 0x00007680ff0777ac */ /* 0x000ee20008000800 */
[----:B------:R-:W4:Y:S04]  /*0060*/  S2R R2, SR_TID.Z ;  /* 0x0000000000027919 */ /* 0x000f280000002300 */
[----:B------:R-:W0:Y:S08]  /*0070*/  S2UR UR5, SR_CTAID.Y ;  /* 0x00000000000579c3 */ /* 0x000e300000002600 */
[----:B------:R-:W0:Y:S08]  /*0080*/  LDC R10, c[0x0][0x364] ;  /* 0x0000d900ff0a7b82 */ /* 0x000e300000000800 */
[----:B------:R-:W1:Y:S08]  /*0090*/  S2UR UR4, SR_CTAID.X ;  /* 0x00000000000479c3 */ /* 0x000e700000002500 */
[----:B------:R-:W4:Y:S08]  /*00a0*/  S2UR UR6, SR_CTAID.Z ;  /* 0x00000000000679c3 */ /* 0x000f300000002700 */
[----:B------:R-:W4:Y:S01]  /*00b0*/  LDC R13, c[0x0][0x368] ;  /* 0x0000da00ff0d7b82 */ /* 0x000f220000000800 */
[----:B0-----:R-:W-:-:S05]  /*00c0*/  IMAD R10, R10, UR5, R3 ;  /* 0x000000050a0a7c24 */ /* 0x001fca000f8e0203 */
[----:B--2---:R-:W-:Y:S01]  /*00d0*/  ISETP.GE.AND P0, PT, R10, UR8, PT ;  /* 0x000000080a007c0c */ /* 0x004fe2000bf06270 */
[----:B-1----:R-:W-:-:S05]  /*00e0*/  IMAD R11, R11, UR4, R0 ;  /* 0x000000040b0b7c24 */ /* 0x002fca000f8e0200 */
[----:B---3--:R-:W-:Y:S01]  /*00f0*/  ISETP.GE.OR P0, PT, R11, UR7, P0 ;  /* 0x000000070b007c0c */ /* 0x008fe20008706670 */
[----:B----4-:R-:W-:-:S05]  /*0100*/  IMAD R13, R13, UR6, R2 ;  /* 0x000000060d0d7c24 */ /* 0x010fca000f8e0202 */
[----:B------:R-:W-:-:S13]  /*0110*/  ISETP.GE.OR P0, PT, R13, UR9, P0 ;  /* 0x000000090d007c0c */ /* 0x000fda0008706670 */
[----:B------:R-:W-:Y:S05]  /*0120*/  @P0 EXIT ;  /* 0x000000000000094d */ /* 0x000fea0003800000 */
[----:B------:R-:W0:Y:S01]  /*0130*/  LDCU UR6, c[0x0][0x3a8] ;  /* 0x00007500ff0677ac */ /* 0x000e220008000800 */
[----:B------:R-:W1:Y:S01]  /*0140*/  LDC.64 R2, c[0x0][0x380] ;  /* 0x0000e000ff027b82 */ /* 0x000e620000000a00 */
[----:B------:R-:W0:Y:S01]  /*0150*/  LDCU UR7, c[0x0][0x3a4] ;  /* 0x00007480ff0777ac */ /* 0x000e220008000800 */
[----:B------:R-:W2:Y:S01]  /*0160*/  LDCU UR9, c[0x0][0x3b0] ;  /* 0x00007600ff0977ac */ /* 0x000ea20008000800 */
[----:B------:R-:W3:Y:S01]  /*0170*/  LDCU.64 UR4, c[0x0][0x398] ;  /* 0x00007300ff0477ac */ /* 0x000ee20008000a00 */
[----:B------:R-:W4:Y:S01]  /*0180*/  LDCU.64 UR10, c[0x0][0x358] ;  /* 0x00006b00ff0a77ac */ /* 0x000f220008000a00 */
[----:B0-----:R-:W-:-:S04]  /*0190*/  UISETP.LT.AND UP0, UPT, UR6, UR7, UPT ;  /* 0x000000070600728c */ /* 0x001fc8000bf01270 */
[----:B------:R-:W-:-:S04]  /*01a0*/  USEL UR8, UR6, UR7, UP0 ;  /* 0x0000000706087287 */ /* 0x000fc80008000000 */
[----:B------:R-:W-:Y:S01]  /*01b0*/  UISETP.GE.AND UP0, UPT, UR8, 0x1, UPT ;  /* 0x000000010800788c */ /* 0x000fe2000bf06270 */
[----:B---3--:R-:W-:-:S03]  /*01c0*/  IMAD R0, R13, UR4, RZ ;  /* 0x000000040d007c24 */ /* 0x008fc6000f8e02ff */
[----:B--2---:R-:W-:Y:S01]  /*01d0*/  UISETP.LT.OR UP0, UPT, UR9, 0x1, !UP0 ;  /* 0x000000010900788c */ /* 0x004fe2000c701670 */
[----:B------:R-:W-:Y:S02]  /*01e0*/  IMAD R5, R0, UR5, RZ ;  /* 0x0000000500057c24 */ /* 0x000fe4000f8e02ff */
[----:B------:R-:W-:Y:S02]  /*01f0*/  IMAD.MOV.U32 R0, RZ, RZ, RZ ;  /* 0x000000ffff007224 */ /* 0x000fe400078e00ff */
[----:B-1----:R-:W-:-:S04]  /*0200*/  IMAD.WIDE R2, R5, 0x4, R2 ;  /* 0x0000000405027825 */ /* 0x002fc800078e0202 */
[----:B----4-:R-:W-:Y:S05]  /*0210*/  BRA.U UP0, `(.L_x_0) ;  /* 0x0000000d00007547 */ /* 0x010fea000b800000 */
[----:B------:R-:W0:Y:S01]  /*0220*/  LDC R15, c[0x0][0x3a0] ;  /* 0x0000e800ff0f7b82 */ /* 0x000e220000000800 */
[----:B------:R-:W1:Y:S01]  /*0230*/  LDCU UR12, c[0x0][0x3c0] ;  /* 0x00007800ff0c77ac */ /* 0x000e620008000800 */
[----:B------:R-:W-:Y:S01]  /*0240*/  IMAD.MOV.U32 R0, RZ, RZ, RZ ;  /* 0x000000ffff007224 */ /* 0x000fe200078e00ff */
[----:B------:R-:W2:Y:S01]  /*0250*/  LDCU.64 UR14, c[0x0][0x388] ;  /* 0x00007100ff0e77ac */ /* 0x000ea20008000a00 */
[----:B------:R-:W-:Y:S02]  /*0260*/  UIMAD UR4, UR4, UR5, URZ ;  /* 0x00000005040472a4 */ /* 0x000fe4000f8e02ff */
[----:B------:R-:W-:Y:S02]  /*0270*/  ULOP3.LUT UR8, UR7, 0x7, URZ, 0xc0, !UPT ;  /* 0x0000000707087892 */ /* 0x000fe4000f8ec0ff */
[----:B------:R-:W-:Y:S02]  /*0280*/  ULOP3.LUT UR9, UR7, 0x7ffffff8, URZ, 0xc0, !UPT ;  /* 0x7ffffff807097892 */ /* 0x000fe4000f8ec0ff */
[----:B------:R-:W-:Y:S01]  /*0290*/  UIMAD UR5, UR6, UR7, URZ ;  /* 0x00000007060572a4 */ /* 0x000fe2000f8e02ff */
[----:B-1----:R-:W-:Y:S01]  /*02a0*/  VIADD R12, R11, -UR12 ;  /* 0x8000000c0b0c7c36 */ /* 0x002fe20008000000 */
[----:B--2---:R-:W-:Y:S01]  /*02b0*/  MOV R4, UR14 ;  /* 0x0000000e00047c02 */ /* 0x004fe20008000f00 */
[----:B------:R-:W-:-:S02]  /*02c0*/  IMAD.U32 R5, RZ, RZ, UR15 ;  /* 0x0000000fff057e24 */ /* 0x000fc4000f8e00ff */
[----:B0-----:R-:W-:Y:S01]  /*02d0*/  IMAD R15, R15, UR4, RZ ;  /* 0x000000040f0f7c24 */ /* 0x001fe2000f8e02ff */
[----:B------:R-:W-:-:S06]  /*02e0*/  UMOV UR4, URZ ;  /* 0x000000ff00047c82 */ /* 0x000fcc0008000000 */
.L_x_8:
[----:B------:R-:W0:Y:S01]  /*02f0*/  LDCU UR6, c[0x0][0x3b0] ;  /* 0x00007600ff0677ac */ /* 0x000e220008000800 */
[----:B------:R-:W-:Y:S01]  /*0300*/  IMAD.MOV.U32 R17, RZ, RZ, RZ ;  /* 0x000000ffff117224 */ /* 0x000fe200078e00ff */
[----:B------:R-:W-:-:S04]  /*0310*/  UIADD3 UR4, UPT, UPT, UR4, 0x1, URZ ;  /* 0x0000000104047890 */ /* 0x000fc8000fffe0ff */
[----:B0-----:R-:W-:-:S11]  /*0320*/  UISETP.NE.AND UP0, UPT, UR4, UR6, UPT ;  /* 0x000000060400728c */ /* 0x001fd6000bf05270 */
.L_x_7:
[----:B------:R-:W0:Y:S01]  /*0330*/  LDC R14, c[0x0][0x3a4] ;  /* 0x0000e900ff0e7b82 */ /* 0x000e220000000800 */
[----:B------:R-:W1:Y:S01]  /*0340*/  LDCU UR6, c[0x0][0x3c0] ;  /* 0x00007800ff0677ac */ /* 0x000e620008000800 */
[----:B------:R-:W-:Y:S02]  /*0350*/  IMAD.MOV.U32 R19, RZ, RZ, R17 ;  /* 0x000000ffff137224 */ /* 0x000fe400078e0011 */
[----:B------:R-:W-:Y:S01]  /*0360*/  IMAD.MOV.U32 R21, RZ, RZ, RZ ;  /* 0x000000ffff157224 */ /* 0x000fe200078e00ff */
[----:B------:R-:W2:Y:S01]  /*0370*/  LDCU UR7, c[0x0][0x39c] ;  /* 0x00007380ff0777ac */ /* 0x000ea20008000800 */
[----:B------:R-:W3:Y:S01]  /*0380*/  LDCU UR12, c[0x0][0x3a8] ;  /* 0x00007500ff0c77ac */ /* 0x000ee20008000800 */
[C---:B-1----:R-:W-:Y:S02]  /*0390*/  IADD3 R16, PT, PT, R17.reuse, -UR6, R10 ;  /* 0x8000000611107c10 */ /* 0x042fe4000fffe00a */
[----:B------:R-:W-:Y:S02]  /*03a0*/  IADD3 R17, PT, PT, R17, 0x1, RZ ;  /* 0x0000000111117810 */ /* 0x000fe40007ffe0ff */
[----:B--2---:R-:W-:-:S02]  /*03b0*/  ISETP.GE.AND P0, PT, R16, UR7, PT ;  /* 0x0000000710007c0c */ /* 0x004fc4000bf06270 */
[----:B0-----:R-:W-:Y:S02]  /*03c0*/  ISETP.GE.U32.AND P1, PT, R14, 0x8, PT ;  /* 0x000000080e00780c */ /* 0x001fe40003f26070 */
[----:B---3--:R-:W-:Y:S02]  /*03d0*/  ISETP.NE.AND P6, PT, R17, UR12, PT ;  /* 0x0000000c11007c0c */ /* 0x008fe4000bfc5270 */
[----:B------:R-:W-:-:S09]  /*03e0*/  ISETP.GT.AND P0, PT, R16, -0x1, !P0 ;  /* 0xffffffff1000780c */ /* 0x000fd20004704270 */
[----:B------:R-:W-:Y:S05]  /*03f0*/  @!P1 BRA `(.L_x_1) ;  /* 0x0000000400149947 */ /* 0x000fea0003800000 */
[----:B------:R-:W-:Y:S01]  /*0400*/  IMAD.MOV.U32 R21, RZ, RZ, RZ ;  /* 0x000000ffff157224 */ /* 0x000fe200078e00ff */
[----:B------:R-:W0:Y:S06]  /*0410*/  LDCU UR6, c[0x0][0x398] ;  /* 0x00007300ff0677ac */ /* 0x000e2c0008000800 */
.L_x_2:
[----:B------:R-:W1:Y:S01]  /*0420*/  LDC R14, c[0x0][0x3a4] ;  /* 0x0000e900ff0e7b82 */ /* 0x000e620000000800 */
[----:B------:R-:W-:-:S04]  /*0430*/  IMAD.IADD R23, R12, 0x1, R21 ;  /* 0x000000010c177824 */ /* 0x000fc800078e0215 */
[----:B0-----:R-:W-:Y:S01]  /*0440*/  IMAD R7, R16, UR6, R23 ;  /* 0x0000000610077c24 */ /* 0x001fe2000f8e0217 */
[----:B------:R-:W-:-:S04]  /*0450*/  ISETP.GE.AND P2, PT, R23, UR6, PT ;  /* 0x0000000617007c0c */ /* 0x000fc8000bf46270 */
[----:B------:R-:W-:-:S04]  /*0460*/  ISETP.GT.AND P2, PT, R23, -0x1, !P2 ;  /* 0xffffffff1700780c */ /* 0x000fc80005744270 */
[----:B------:R-:W-:Y:S01]  /*0470*/  PLOP3.LUT P2, PT, P2, P0, PT, 0x80, 0x8 ;  /* 0x000000000008781c */ /* 0x000fe20001741070 */
[----:B-1----:R-:W-:-:S05]  /*0480*/  IMAD R6, R19, R14, R21 ;  /* 0x0000000e13067224 */ /* 0x002fca00078e0215 */
[----:B------:R-:W-:-:S04]  /*0490*/  LOP3.LUT R6, RZ, R6, RZ, 0x33, !PT ;  /* 0x00000006ff067212 */ /* 0x000fc800078e33ff */
[----:B------:R-:W-:Y:S01]  /*04a0*/  IADD3 R9, PT, PT, R6, UR5, RZ ;  /* 0x0000000506097c10 */ /* 0x000fe2000fffe0ff */
[----:B------:R-:W-:-:S04]  /*04b0*/  IMAD.WIDE R6, R7, 0x4, R2 ;  /* 0x0000000407067825 */ /* 0x000fc800078e0202 */
[----:B------:R-:W-:Y:S01]  /*04c0*/  IMAD.WIDE R8, R9, 0x4, R4 ;  /* 0x0000000409087825 */ /* 0x000fe200078e0204 */
[----:B------:R-:W2:Y:S04]  /*04d0*/  @P2 LDG.E R29, desc[UR10][R6.64] ;  /* 0x0000000a061d2981 */ /* 0x000ea8000c1e1900 */
[----:B------:R-:W2:Y:S01]  /*04e0*/  @P2 LDG.E R18, desc[UR10][R8.64] ;  /* 0x0000000a08122981 */ /* 0x000ea2000c1e1900 */
[----:B------:R-:W-:-:S05]  /*04f0*/  VIADD R20, R23, 0x1 ;  /* 0x0000000117147836 */ /* 0x000fca0000000000 */
[----:B------:R-:W-:-:S04]  /*0500*/  ISETP.GE.AND P1, PT, R20, UR6, PT ;  /* 0x0000000614007c0c */ /* 0x000fc8000bf26270 */
[----:B------:R-:W-:Y:S01]  /*0510*/  ISETP.GT.AND P1, PT, R20, -0x1, !P1 ;  /* 0xffffffff1400780c */ /* 0x000fe20004f24270 */
[----:B------:R-:W-:-:S03]  /*0520*/  VIADD R20, R23, 0x2 ;  /* 0x0000000217147836 */ /* 0x000fc60000000000 */
[----:B------:R-:W-:Y:S02]  /*0530*/  PLOP3.LUT P1, PT, P1, P0, PT, 0x80, 0x8 ;  /* 0x000000000008781c */ /* 0x000fe40000f21070 */
[----:B------:R-:W-:-:S04]  /*0540*/  ISETP.GE.AND P4, PT, R20, UR6, PT ;  /* 0x0000000614007c0c */ /* 0x000fc8000bf86270 */
[----:B------:R-:W-:Y:S01]  /*0550*/  ISETP.GT.AND P4, PT, R20, -0x1, !P4 ;  /* 0xffffffff1400780c */ /* 0x000fe20006784270 */
[----:B------:R-:W-:-:S03]  /*0560*/  VIADD R20, R23, 0x3 ;  /* 0x0000000317147836 */ /* 0x000fc60000000000 */
[----:B------:R-:W-:Y:S02]  /*0570*/  PLOP3.LUT P4, PT, P4, P0, PT, 0x80, 0x8 ;  /* 0x000000000008781c */ /* 0x000fe40002781070 */
[C---:B------:R-:W-:Y:S01]  /*0580*/  ISETP.GE.AND P3, PT, R20.reuse, UR6, PT ;  /* 0x0000000614007c0c */ /* 0x040fe2000bf66270 */
[----:B------:R-:W3:Y:S04]  /*0590*/  @P1 LDG.E R27, desc[UR10][R6.64+0x4] ;  /* 0x0000040a061b1981 */ /* 0x000ee8000c1e1900 */
[----:B------:R-:W3:Y:S01]  /*05a0*/  @P1 LDG.E R25, desc[UR10][R8.64+-0x4] ;  /* 0xfffffc0a08191981 */ /* 0x000ee2000c1e1900 */
[----:B------:R-:W-:-:S05]  /*05b0*/  ISETP.GT.AND P3, PT, R20, -0x1, !P3 ;  /* 0xffffffff1400780c */ /* 0x000fca0005f64270 */
[----:B------:R-:W4:Y:S04]  /*05c0*/  @P4 LDG.E R20, desc[UR10][R6.64+0x8] ;  /* 0x0000080a06144981 */ /* 0x000f28000c1e1900 */
[----:B------:R-:W4:Y:S01]  /*05d0*/  @P4 LDG.E R22, desc[UR10][R8.64+-0x8] ;  /* 0xfffff80a08164981 */ /* 0x000f22000c1e1900 */
[----:B--2---:R-:W-:Y:S01]  /*05e0*/  @P2 FFMA R0, R29, R18, R0 ;  /* 0x000000121d002223 */ /* 0x004fe20000000000 */
[----:B------:R-:W-:-:S13]  /*05f0*/  PLOP3.LUT P2, PT, P3, P0, PT, 0x80, 0x8 ;  /* 0x000000000008781c */ /* 0x000fda0001f41070 */
[----:B------:R-:W2:Y:S04]  /*0600*/  @P2 LDG.E R18, desc[UR10][R6.64+0xc] ;  /* 0x00000c0a06122981 */ /* 0x000ea8000c1e1900 */
[----:B------:R-:W2:Y:S01]  /*0610*/  @P2 LDG.E R29, desc[UR10][R8.64+-0xc] ;  /* 0xfffff40a081d2981 */ /* 0x000ea2000c1e1900 */
[----:B------:R-:W-:-:S04]  /*0620*/  IADD3 R24, PT, PT, R23, 0x4, RZ ;  /* 0x0000000417187810 */ /* 0x000fc80007ffe0ff */
[----:B------:R-:W-:-:S04]  /*0630*/  ISETP.GE.AND P3, PT, R24, UR6, PT ;  /* 0x0000000618007c0c */ /* 0x000fc8000bf66270 */
[----:B------:R-:W-:Y:S01]  /*0640*/  ISETP.GT.AND P3, PT, R24, -0x1, !P3 ;  /* 0xffffffff1800780c */ /* 0x000fe20005f64270 */
[----:B------:R-:W-:Y:S02]  /*0650*/  VIADD R24, R23, 0x5 ;  /* 0x0000000517187836 */ /* 0x000fe40000000000 */
[----:B---3--:R-:W-:Y:S01]  /*0660*/  @P1 FFMA R0, R27, R25, R0 ;  /* 0x000000191b001223 */ /* 0x008fe20000000000 */
[C---:B------:R-:W-:Y:S02]  /*0670*/  VIADD R25, R23.reuse, 0x6 ;  /* 0x0000000617197836 */ /* 0x040fe40000000000 */
[----:B------:R-:W-:Y:S01]  /*0680*/  ISETP.GE.AND P5, PT, R24, UR6, PT ;  /* 0x0000000618007c0c */ /* 0x000fe2000bfa6270 */
[----:B------:R-:W-:Y:S01]  /*0690*/  VIADD R23, R23, 0x7 ;  /* 0x0000000717177836 */ /* 0x000fe20000000000 */
[----:B------:R-:W-:Y:S02]  /*06a0*/  PLOP3.LUT P3, PT, P3, P0, PT, 0x80, 0x8 ;  /* 0x000000000008781c */ /* 0x000fe40001f61070 */
[----:B------:R-:W-:-:S02]  /*06b0*/  ISETP.GE.AND P1, PT, R25, UR6, PT ;  /* 0x0000000619007c0c */ /* 0x000fc4000bf26270 */
[----:B------:R-:W-:Y:S01]  /*06c0*/  ISETP.GT.AND P5, PT, R24, -0x1, !P5 ;  /* 0xffffffff1800780c */ /* 0x000fe20006fa4270 */
[----:B----4-:R-:W-:Y:S01]  /*06d0*/  @P4 FFMA R0, R20, R22, R0 ;  /* 0x0000001614004223 */ /* 0x010fe20000000000 */
[----:B------:R-:W-:Y:S02]  /*06e0*/  ISETP.GT.AND P1, PT, R25, -0x1, !P1 ;  /* 0xffffffff1900780c */ /* 0x000fe40004f24270 */
[C---:B------:R-:W-:Y:S02]  /*06f0*/  ISETP.GE.AND P4, PT, R23.reuse, UR6, PT ;  /* 0x0000000617007c0c */ /* 0x040fe4000bf86270 */
[----:B------:R-:W-:Y:S02]  /*0700*/  PLOP3.LUT P5, PT, P5, P0, PT, 0x80, 0x8 ;  /* 0x000000000008781c */ /* 0x000fe40002fa1070 */
[----:B------:R-:W-:Y:S01]  /*0710*/  ISETP.GT.AND P4, PT, R23, -0x1, !P4 ;  /* 0xffffffff1700780c */ /* 0x000fe20006784270 */
[----:B------:R-:W3:Y:S01]  /*0720*/  @P3 LDG.E R20, desc[UR10][R8.64+-0x10] ;  /* 0xfffff00a08143981 */ /* 0x000ee2000c1e1900 */
[----:B------:R-:W-:-:S02]  /*0730*/  PLOP3.LUT P1, PT, P1, P0, PT, 0x80, 0x8 ;  /* 0x000000000008781c */ /* 0x000fc40000f21070 */
[----:B------:R-:W-:Y:S01]  /*0740*/  PLOP3.LUT P4, PT, P4, P0, PT, 0x80, 0x8 ;  /* 0x000000000008781c */ /* 0x000fe20002781070 */
[----:B------:R-:W3:Y:S06]  /*0750*/  @P3 LDG.E R23, desc[UR10][R6.64+0x10] ;  /* 0x0000100a06173981 */ /* 0x000eec000c1e1900 */
[----:B------:R-:W4:Y:S04]  /*0760*/  @P5 LDG.E R25, desc[UR10][R6.64+0x14] ;  /* 0x0000140a06195981 */ /* 0x000f28000c1e1900 */
[----:B------:R-:W5:Y:S04]  /*0770*/  @P1 LDG.E R27, desc[UR10][R6.64+0x18] ;  /* 0x0000180a061b1981 */ /* 0x000f68000c1e1900 */
[----:B------:R-:W5:Y:S04]  /*0780*/  @P1 LDG.E R22, desc[UR10][R8.64+-0x18] ;  /* 0xffffe80a08161981 */ /* 0x000f68000c1e1900 */
[----:B------:R-:W5:Y:S01]  /*0790*/  @P4 LDG.E R24, desc[UR10][R8.64+-0x1c] ;  /* 0xffffe40a08184981 */ /* 0x000f62000c1e1900 */
[----:B--2---:R-:W-:-:S03]  /*07a0*/  @P2 FFMA R0, R18, R29, R0 ;  /* 0x0000001d12002223 */ /* 0x004fc60000000000 */
[----:B------:R-:W4:Y:S04]  /*07b0*/  @P5 LDG.E R18, desc[UR10][R8.64+-0x14] ;  /* 0xffffec0a08125981 */ /* 0x000f28000c1e1900 */
[----:B------:R-:W2:Y:S01]  /*07c0*/  @P4 LDG.E R29, desc[UR10][R6.64+0x1c] ;  /* 0x00001c0a061d4981 */ /* 0x000ea2000c1e1900 */
[----:B------:R-:W-:-:S04]  /*07d0*/  IADD3 R21, PT, PT, R21, 0x8, RZ ;  /* 0x0000000815157810 */ /* 0x000fc80007ffe0ff */
[----:B------:R-:W-:Y:S01]  /*07e0*/  ISETP.NE.AND P2, PT, R21, UR9, PT ;  /* 0x0000000915007c0c */ /* 0x000fe2000bf45270 */
[----:B---3--:R-:W-:-:S04]  /*07f0*/  @P3 FFMA R0, R23, R20, R0 ;  /* 0x0000001417003223 */ /* 0x008fc80000000000 */
[----:B----4-:R-:W-:-:S04]  /*0800*/  @P5 FFMA R0, R25, R18, R0 ;  /* 0x0000001219005223 */ /* 0x010fc80000000000 */
[----:B-----5:R-:W-:-:S04]  /*0810*/  @P1 FFMA R0, R27, R22, R0 ;  /* 0x000000161b001223 */ /* 0x020fc80000000000 */
[----:B--2---:R-:W-:Y:S01]  /*0820*/  @P4 FFMA R0, R29, R24, R0 ;  /* 0x000000181d004223 */ /* 0x004fe20000000000 */
[----:B------:R-:W-:Y:S06]  /*0830*/  @P2 BRA `(.L_x_2) ;  /* 0xfffffff800f82947 */ /* 0x000fec000383ffff */
[----:B------:R-:W-:-:S07]  /*0840*/  IMAD.U32 R21, RZ, RZ, UR9 ;  /* 0x00000009ff157e24 */ /* 0x000fce000f8e00ff */
.L_x_1:
[----:B------:R-:W-:-:S09]  /*0850*/  UISETP.NE.AND UP1, UPT, UR8, URZ, UPT ;  /* 0x000000ff0800728c */ /* 0x000fd2000bf25270 */
[----:B------:R-:W-:Y:S05]  /*0860*/  BRA.U !UP1, `(.L_x_3) ;  /* 0x0000000509547547 */ /* 0x000fea000b800000 */
[----:B------:R-:W-:-:S04]  /*0870*/  UIADD3 UR6, UPT, UPT, UR8, -0x1, URZ ;  /* 0xffffffff08067890 */ /* 0x000fc8000fffe0ff */
[----:B------:R-:W-:-:S09]  /*0880*/  UISETP.GE.U32.AND UP1, UPT, UR6, 0x3, UPT ;  /* 0x000000030600788c */ /* 0x000fd2000bf26070 */
[----:B------:R-:W-:Y:S05]  /*0890*/  BRA.U !UP1, `(.L_x_4) ;  /* 0x0000000109907547 */ /* 0x000fea000b800000 */
[----:B------:R-:W0:Y:S01]  /*08a0*/  LDCU UR6, c[0x0][0x398] ;  /* 0x00007300ff0677ac */ /* 0x000e220008000800 */
[--C-:B------:R-:W-:Y:S02]  /*08b0*/  IMAD.IADD R9, R12, 0x1, R21.reuse ;  /* 0x000000010c097824 */ /* 0x100fe400078e0215 */
[----:B------:R-:W-:Y:S02]  /*08c0*/  IMAD R6, R19, R14, R21 ;  /* 0x0000000e13067224 */ /* 0x000fe400078e0215 */
[C---:B------:R-:W-:Y:S01]  /*08d0*/  VIADD R8, R9.reuse, 0x2 ;  /* 0x0000000209087836 */ /* 0x040fe20000000000 */
[C---:B------:R-:W-:Y:S01]  /*08e0*/  IADD3 R7, PT, PT, R9.reuse, 0x1, RZ ;  /* 0x0000000109077810 */ /* 0x040fe20007ffe0ff */
[C---:B------:R-:W-:Y:S01]  /*08f0*/  VIADD R18, R9.reuse, 0x3 ;  /* 0x0000000309127836 */ /* 0x040fe20000000000 */
[----:B------:R-:W-:Y:S02]  /*0900*/  LOP3.LUT R6, RZ, R6, RZ, 0x33, !PT ;  /* 0x00000006ff067212 */ /* 0x000fe400078e33ff */
[----:B0-----:R-:W-:-:S02]  /*0910*/  ISETP.GE.AND P1, PT, R9, UR6, PT ;  /* 0x0000000609007c0c */ /* 0x001fc4000bf26270 */
[----:B------:R-:W-:Y:S02]  /*0920*/  ISETP.GE.AND P2, PT, R7, UR6, PT ;  /* 0x0000000607007c0c */ /* 0x000fe4000bf46270 */
[----:B------:R-:W-:Y:S01]  /*0930*/  ISETP.GT.AND P1, PT, R9, -0x1, !P1 ;  /* 0xffffffff0900780c */ /* 0x000fe20004f24270 */
[----:B------:R-:W-:Y:S01]  /*0940*/  IMAD R9, R16, UR6, R9 ;  /* 0x0000000610097c24 */ /* 0x000fe2000f8e0209 */
[----:B------:R-:W-:Y:S02]  /*0950*/  ISETP.GT.AND P2, PT, R7, -0x1, !P2 ;  /* 0xffffffff0700780c */ /* 0x000fe40005744270 */
[----:B------:R-:W-:Y:S02]  /*0960*/  ISETP.GE.AND P3, PT, R8, UR6, PT ;  /* 0x0000000608007c0c */ /* 0x000fe4000bf66270 */
[----:B------:R-:W-:Y:S02]  /*0970*/  PLOP3.LUT P1, PT, P1, P0, PT, 0x80, 0x8 ;  /* 0x000000000008781c */ /* 0x000fe40000f21070 */
[----:B------:R-:W-:-:S02]  /*0980*/  IADD3 R7, PT, PT, R6, UR5, RZ ;  /* 0x0000000506077c10 */ /* 0x000fc4000fffe0ff */
[----:B------:R-:W-:Y:S02]  /*0990*/  ISETP.GE.AND P4, PT, R18, UR6, PT ;  /* 0x0000000612007c0c */ /* 0x000fe4000bf86270 */
[----:B------:R-:W-:Y:S01]  /*09a0*/  ISETP.GT.AND P3, PT, R8, -0x1, !P3 ;  /* 0xffffffff0800780c */ /* 0x000fe20005f64270 */
[----:B------:R-:W-:Y:S01]  /*09b0*/  IMAD.WIDE R6, R7, 0x4, R4 ;  /* 0x0000000407067825 */ /* 0x000fe200078e0204 */
[----:B------:R-:W-:Y:S02]  /*09c0*/  PLOP3.LUT P2, PT, P2, P0, PT, 0x80, 0x8 ;  /* 0x000000000008781c */ /* 0x000fe40001741070 */
[----:B------:R-:W-:Y:S01]  /*09d0*/  ISETP.GT.AND P4, PT, R18, -0x1, !P4 ;  /* 0xffffffff1200780c */ /* 0x000fe20006784270 */
[----:B------:R-:W-:Y:S01]  /*09e0*/  IMAD.WIDE R8, R9, 0x4, R2 ;  /* 0x0000000409087825 */ /* 0x000fe200078e0202 */
[----:B------:R-:W-:Y:S01]  /*09f0*/  PLOP3.LUT P3, PT, P3, P0, PT, 0x80, 0x8 ;  /* 0x000000000008781c */ /* 0x000fe20001f61070 */
[----:B------:R-:W2:Y:S01]  /*0a00*/  @P1 LDG.E R18, desc[UR10][R6.64] ;  /* 0x0000000a06121981 */ /* 0x000ea2000c1e1900 */
[----:B------:R-:W-:-:S03]  /*0a10*/  PLOP3.LUT P4, PT, P4, P0, PT, 0x80, 0x8 ;  /* 0x000000000008781c */ /* 0x000fc60002781070 */
[----:B------:R-:W2:Y:S04]  /*0a20*/  @P1 LDG.E R23, desc[UR10][R8.64] ;  /* 0x0000000a08171981 */ /* 0x000ea8000c1e1900 */
[----:B------:R-:W3:Y:S04]  /*0a30*/  @P2 LDG.E R25, desc[UR10][R8.64+0x4] ;  /* 0x0000040a08192981 */ /* 0x000ee8000c1e1900 */
[----:B------:R-:W3:Y:S04]  /*0a40*/  @P2 LDG.E R20, desc[UR10][R6.64+-0x4] ;  /* 0xfffffc0a06142981 */ /* 0x000ee8000c1e1900 */
[----:B------:R-:W4:Y:S04]  /*0a50*/  @P3 LDG.E R27, desc[UR10][R8.64+0x8] ;  /* 0x0000080a081b3981 */ /* 0x000f28000c1e1900 */
[----:B------:R-:W4:Y:S04]  /*0a60*/  @P3 LDG.E R22, desc[UR10][R6.64+-0x8] ;  /* 0xfffff80a06163981 */ /* 0x000f28000c1e1900 */
[----:B------:R-:W5:Y:S04]  /*0a70*/  @P4 LDG.E R29, desc[UR10][R8.64+0xc] ;  /* 0x00000c0a081d4981 */ /* 0x000f68000c1e1900 */
[----:B------:R-:W5:Y:S01]  /*0a80*/  @P4 LDG.E R24, desc[UR10][R6.64+-0xc] ;  /* 0xfffff40a06184981 */ /* 0x000f62000c1e1900 */
[----:B------:R-:W-:-:S02]  /*0a90*/  VIADD R21, R21, 0x4 ;  /* 0x0000000415157836 */ /* 0x000fc40000000000 */
[----:B--2---:R-:W-:-:S04]  /*0aa0*/  @P1 FFMA R0, R23, R18, R0 ;  /* 0x0000001217001223 */ /* 0x004fc80000000000 */
[----:B---3--:R-:W-:-:S04]  /*0ab0*/  @P2 FFMA R0, R25, R20, R0 ;  /* 0x0000001419002223 */ /* 0x008fc80000000000 */
[----:B----4-:R-:W-:-:S04]  /*0ac0*/  @P3 FFMA R0, R27, R22, R0 ;  /* 0x000000161b003223 */ /* 0x010fc80000000000 */
[----:B-----5:R-:W-:-:S07]  /*0ad0*/  @P4 FFMA R0, R29, R24, R0 ;  /* 0x000000181d004223 */ /* 0x020fce0000000000 */
.L_x_4:
[----:B------:R-:W-:-:S13]  /*0ae0*/  LOP3.LUT P1, R6, R14, 0x3, RZ, 0xc0, !PT ;  /* 0x000000030e067812 */ /* 0x000fda000782c0ff */
[----:B------:R-:W-:Y:S05]  /*0af0*/  @!P1 BRA `(.L_x_3) ;  /* 0x0000000000b09947 */ /* 0x000fea0003800000 */
[----:B------:R-:W-:Y:S02]  /*0b00*/  ISETP.NE.AND P1, PT, R6, 0x1, PT ;  /* 0x000000010600780c */ /* 0x000fe40003f25270 */
[----:B------:R-:W-:-:S04]  /*0b10*/  LOP3.LUT R7, R14, 0x1, RZ, 0xc0, !PT ;  /* 0x000000010e077812 */ /* 0x000fc800078ec0ff */
[----:B------:R-:W-:-:S07]  /*0b20*/  ISETP.NE.U32.AND P3, PT, R7, 0x1, PT ;  /* 0x000000010700780c */ /* 0x000fce0003f65070 */
[----:B------:R-:W-:Y:S06]  /*0b30*/  @!P1 BRA `(.L_x_5) ;  /* 0x0000000000589947 */ /* 0x000fec0003800000 */
[----:B------:R-:W0:Y:S01]  /*0b40*/  LDCU UR6, c[0x0][0x398] ;  /* 0x00007300ff0677ac */ /* 0x000e220008000800 */
[--C-:B------:R-:W-:Y:S02]  /*0b50*/  IMAD.IADD R7, R12, 0x1, R21.reuse ;  /* 0x000000010c077824 */ /* 0x100fe400078e0215 */
[----:B------:R-:W-:-:S03]  /*0b60*/  IMAD R6, R19, R14, R21 ;  /* 0x0000000e13067224 */ /* 0x000fc600078e0215 */
[----:B------:R-:W-:Y:S02]  /*0b70*/  IADD3 R8, PT, PT, R7, 0x1, RZ ;  /* 0x0000000107087810 */ /* 0x000fe40007ffe0ff */
[----:B------:R-:W-:-:S05]  /*0b80*/  LOP3.LUT R6, RZ, R6, RZ, 0x33, !PT ;  /* 0x00000006ff067212 */ /* 0x000fca00078e33ff */
[----:B------:R-:W-:Y:S01]  /*0b90*/  VIADD R9, R6, UR5 ;  /* 0x0000000506097c36 */ /* 0x000fe20008000000 */
[C---:B0-----:R-:W-:Y:S02]  /*0ba0*/  ISETP.GE.AND P1, PT, R7.reuse, UR6, PT ;  /* 0x0000000607007c0c */ /* 0x041fe4000bf26270 */
[----:B------:R-:W-:Y:S02]  /*0bb0*/  ISETP.GE.AND P2, PT, R8, UR6, PT ;  /* 0x0000000608007c0c */ /* 0x000fe4000bf46270 */
[----:B------:R-:W-:Y:S01]  /*0bc0*/  ISETP.GT.AND P1, PT, R7, -0x1, !P1 ;  /* 0xffffffff0700780c */ /* 0x000fe20004f24270 */
[----:B------:R-:W-:Y:S01]  /*0bd0*/  IMAD R7, R16, UR6, R7 ;  /* 0x0000000610077c24 */ /* 0x000fe2000f8e0207 */
[----:B------:R-:W-:Y:S01]  /*0be0*/  ISETP.GT.AND P2, PT, R8, -0x1, !P2 ;  /* 0xffffffff0800780c */ /* 0x000fe20005744270 */
[----:B------:R-:W-:Y:S01]  /*0bf0*/  IMAD.WIDE R8, R9, 0x4, R4 ;  /* 0x0000000409087825 */ /* 0x000fe200078e0204 */
[----:B------:R-:W-:Y:S02]  /*0c00*/  PLOP3.LUT P1, PT, P1, P0, PT, 0x80, 0x8 ;  /* 0x000000000008781c */ /* 0x000fe40000f21070 */
[----:B------:R-:W-:Y:S01]  /*0c10*/  PLOP3.LUT P2, PT, P2, P0, PT, 0x80, 0x8 ;  /* 0x000000000008781c */ /* 0x000fe20001741070 */
[----:B------:R-:W-:-:S10]  /*0c20*/  IMAD.WIDE R6, R7, 0x4, R2 ;  /* 0x0000000407067825 */ /* 0x000fd400078e0202 */
[----:B------:R-:W2:Y:S04]  /*0c30*/  @P1 LDG.E R23, desc[UR10][R6.64] ;  /* 0x0000000a06171981 */ /* 0x000ea8000c1e1900 */
[----:B------:R-:W2:Y:S04]  /*0c40*/  @P1 LDG.E R18, desc[UR10][R8.64] ;  /* 0x0000000a08121981 */ /* 0x000ea8000c1e1900 */
[----:B------:R-:W3:Y:S04]  /*0c50*/  @P2 LDG.E R25, desc[UR10][R6.64+0x4] ;  /* 0x0000040a06192981 */ /* 0x000ee8000c1e1900 */
[----:B------:R-:W3:Y:S01]  /*0c60*/  @P2 LDG.E R20, desc[UR10][R8.64+-0x4] ;  /* 0xfffffc0a08142981 */ /* 0x000ee2000c1e1900 */
[----:B------:R-:W-:-:S02]  /*0c70*/  VIADD R21, R21, 0x2 ;  /* 0x0000000215157836 */ /* 0x000fc40000000000 */
[----:B--2---:R-:W-:-:S04]  /*0c80*/  @P1 FFMA R0, R23, R18, R0 ;  /* 0x0000001217001223 */ /* 0x004fc80000000000 */
[----:B---3--:R-:W-:-:S07]  /*0c90*/  @P2 FFMA R0, R25, R20, R0 ;  /* 0x0000001419002223 */ /* 0x008fce0000000000 */
.L_x_5:
[----:B------:R-:W-:Y:S05]  /*0ca0*/  @P3 BRA `(.L_x_3) ;  /* 0x0000000000443947 */ /* 0x000fea0003800000 */
[----:B------:R-:W0:Y:S01]  /*0cb0*/  LDCU UR6, c[0x0][0x398] ;  /* 0x00007300ff0677ac */ /* 0x000e220008000800 */
[----:B------:R-:W-:Y:S01]  /*0cc0*/  IADD3 R7, PT, PT, R12, R21, RZ ;  /* 0x000000150c077210 */ /* 0x000fe20007ffe0ff */
[----:B------:R-:W-:Y:S03]  /*0cd0*/  BSSY.RECONVERGENT B0, `(.L_x_3) ;  /* 0x000000e000007945 */ /* 0x000fe60003800200 */
[----:B0-----:R-:W-:-:S04]  /*0ce0*/  ISETP.GE.AND P1, PT, R7, UR6, PT ;  /* 0x0000000607007c0c */ /* 0x001fc8000bf26270 */
[----:B------:R-:W-:-:S04]  /*0cf0*/  ISETP.GT.AND P1, PT, R7, -0x1, !P1 ;  /* 0xffffffff0700780c */ /* 0x000fc80004f24270 */
[----:B------:R-:W-:-:S13]  /*0d00*/  PLOP3.LUT P1, PT, P1, P0, PT, 0x80, 0x8 ;  /* 0x000000000008781c */ /* 0x000fda0000f21070 */
[----:B------:R-:W-:Y:S05]  /*0d10*/  @!P1 BRA `(.L_x_6) ;  /* 0x0000000000249947 */ /* 0x000fea0003800000 */
[----:B------:R-:W-:Y:S02]  /*0d20*/  IMAD R14, R19, R14, R21 ;  /* 0x0000000e130e7224 */ /* 0x000fe400078e0215 */
[----:B------:R-:W-:-:S03]  /*0d30*/  IMAD R7, R16, UR6, R7 ;  /* 0x0000000610077c24 */ /* 0x000fc6000f8e0207 */
[----:B------:R-:W-:Y:S01]  /*0d40*/  LOP3.LUT R14, RZ, R14, RZ, 0x33, !PT ;  /* 0x0000000eff0e7212 */ /* 0x000fe200078e33ff */
[----:B------:R-:W-:-:S04]  /*0d50*/  IMAD.WIDE R6, R7, 0x4, R2 ;  /* 0x0000000407067825 */ /* 0x000fc800078e0202 */
[----:B------:R-:W-:Y:S02]  /*0d60*/  VIADD R9, R14, UR5 ;  /* 0x000000050e097c36 */ /* 0x000fe40008000000 */
[----:B------:R-:W2:Y:S02]  /*0d70*/  LDG.E R7, desc[UR10][R6.64] ;  /* 0x0000000a06077981 */ /* 0x000ea4000c1e1900 */
[----:B------:R-:W-:-:S06]  /*0d80*/  IMAD.WIDE R8, R9, 0x4, R4 ;  /* 0x0000000409087825 */ /* 0x000fcc00078e0204 */
[----:B------:R-:W2:Y:S02]  /*0d90*/  LDG.E R8, desc[UR10][R8.64] ;  /* 0x0000000a08087981 */ /* 0x000ea4000c1e1900 */
[----:B--2---:R-:W-:-:S07]  /*0da0*/  FFMA R0, R7, R8, R0 ;  /* 0x0000000807007223 */ /* 0x004fce0000000000 */
.L_x_6:
[----:B------:R-:W-:Y:S05]  /*0db0*/  BSYNC.RECONVERGENT B0 ;  /* 0x0000000000007941 */ /* 0x000fea0003800200 */
.L_x_3:
[----:B------:R-:W-:Y:S05]  /*0dc0*/  @P6 BRA `(.L_x_7) ;  /* 0xfffffff400586947 */ /* 0x000fea000383ffff */
[----:B------:R-:W0:Y:S01]  /*0dd0*/  LDC R7, c[0x0][0x3ac] ;  /* 0x0000eb00ff077b82 */ /* 0x000e220000000800 */
[----:B------:R-:W-:-:S04]  /*0de0*/  IMAD.WIDE R2, R15, 0x4, R2 ;  /* 0x000000040f027825 */ /* 0x000fc800078e0202 */
[----:B0-----:R-:W-:-:S04]  /*0df0*/  IMAD R7, R7, UR5, RZ ;  /* 0x0000000507077c24 */ /* 0x001fc8000f8e02ff */
[----:B------:R-:W-:Y:S01]  /*0e00*/  IMAD.WIDE R4, R7, 0x4, R4 ;  /* 0x0000000407047825 */ /* 0x000fe200078e0204 */
[----:B------:R-:W-:Y:S06]  /*0e10*/  BRA.U UP0, `(.L_x_8) ;  /* 0xfffffff500347547 */ /* 0x000fec000b83ffff */
.L_x_0:
[----:B------:R-:W0:Y:S01]  /*0e20*/  LDCU UR6, c[0x0][0x3b8] ;  /* 0x00007700ff0677ac */ /* 0x000e220008000800 */
[----:B------:R-:W1:Y:S01]  /*0e30*/  LDC.64 R2, c[0x0][0x390] ;  /* 0x0000e400ff027b82 */ /* 0x000e620000000a00 */
[----:B------:R-:W2:Y:S01]  /*0e40*/  LDCU UR7, c[0x0][0x3b4] ;  /* 0x00007680ff0777ac */ /* 0x000ea20008000800 */
[----:B0-----:R-:W-:-:S04]  /*0e50*/  IMAD R10, R13, UR6, R10 ;  /* 0x000000060d0a7c24 */ /* 0x001fc8000f8e020a */
[----:B--2---:R-:W-:-:S04]  /*0e60*/  IMAD R11, R10, UR7, R11 ;  /* 0x000000070a0b7c24 */ /* 0x004fc8000f8e020b */
[----:B-1----:R-:W-:-:S05]  /*0e70*/  IMAD.WIDE R2, R11, 0x4, R2 ;  /* 0x000000040b027825 */ /* 0x002fca00078e0202 */
[----:B------:R-:W-:Y:S01]  /*0e80*/  STG.E desc[UR10][R2.64], R0 ;  /* 0x0000000002007986 */ /* 0x000fe2000c10190a */
[----:B------:R-:W-:Y:S05]  /*0e90*/  EXIT ;  /* 0x000000000000794d */ /* 0x000fea0003800000 */
.L_x_9:
[----:B------:R-:W-:-:S00]  /*0ea0*/  BRA `(.L_x_9) ;  /* 0xfffffffc00fc7947 */ /* 0x000fc0000383ffff */
[----:B------:R-:W-:-:S00]  /*0eb0*/  NOP ;  /* 0x0000000000007918 */ /* 0x000fc00000000000 */
        /* <DEDUP_REMOVED lines=12> */
.L_x_31:


//--------------------- .text._Z27convolution_forNOutChannelsPfS_S_iiiiiiiiii --------------------------
	.section	.text._Z27convolution_forNOutChannelsPfS_S_iiiiiiiiii,"ax",@progbits
	.align	128
        .global         _Z27convolution_forNOutChannelsPfS_S_iiiiiiiiii
        .type           _Z27convolution_forNOutChannelsPfS_S_iiiiiiiiii,@function
        .size           _Z27convolution_forNOutChannelsPfS_S_iiiiiiiiii,(.L_x_32 - _Z27convolution_forNOutChannelsPfS_S_iiiiiiiiii)
        .other          _Z27convolution_forNOutChannelsPfS_S_iiiiiiiiii,@"STO_CUDA_ENTRY STV_DEFAULT"
_Z27convolution_forNOutChannelsPfS_S_iiiiiiiiii:
.text._Z27convolution_forNOutChannelsPfS_S_iiiiiiiiii:
[----:B------:R-:W-:Y:S08]  /*0000*/  LDC R1, c[0x0][0x37c] ;  /* 0x0000df00ff017b82 */ /* 0x000ff00000000800 */
[----:B------:R-:W0:Y:S01]  /*0010*/  LDC R3, c[0x0][0x3b4] ;  /* 0x0000ed00ff037b82 */ /* 0x000e220000000800 */
[----:B------:R-:W1:Y:S01]  /*0020*/  S2R R12, SR_TID.X ;  /* 0x00000000000c7919 */ /* 0x000e620000002100 */
[----:B------:R-:W2:Y:S06]  /*0030*/  LDCU.64 UR6, c[0x0][0x3b8] ;  /* 0x00007700ff0677ac */ /* 0x000eac0008000a00 */
[----:B------:R-:W3:Y:S08]  /*0040*/  LDC R5, c[0x0][0x3b0] ;  /* 0x0000ec00ff057b82 */ /* 0x000ef00000000800 */
[----:B------:R-:W1:Y:S01]  /*0050*/  S2UR UR4, SR_CTAID.X ;  /* 0x00000000000479c3 */ /* 0x000e620000002500 */
[----:B0-----:R-:W-:-:S07]  /*0060*/  IABS R0, R3 ;  /* 0x0000000300007213 */ /* 0x001fce0000000000 */
[----:B------:R-:W1:Y:S01]  /*0070*/  LDC R11, c[0x0][0x360] ;  /* 0x0000d800ff0b7b82 */ /* 0x000e620000000800 */
[----:B------:R-:W0:Y:S01]  /*0080*/  I2F.RP R4, R0 ;  /* 0x0000000000047306 */ /* 0x000e220000209400 */
[----:B---3--:R-:W-:-:S06]  /*0090*/  IABS R2, R5 ;  /* 0x0000000500027213 */ /* 0x008fcc0000000000 */
[----:B------:R-:W-:Y:S01]  /*00a0*/  S2UR UR5, SR_CTAID.Z ;  /* 0x00000000000579c3 */ /* 0x000fe20000002700 */
[----:B------:R-:W3:Y:S08]  /*00b0*/  I2F.RP R10, R2 ;  /* 0x00000002000a7306 */ /* 0x000ef00000209400 */
[----:B0-----:R-:W0:Y:S08]  /*00c0*/  MUFU.RCP R4, R4 ;  /* 0x0000000400047308 */ /* 0x001e300000001000 */
[----:B---3--:R-:W3:Y:S01]  /*00d0*/  MUFU.RCP R10, R10 ;  /* 0x0000000a000a7308 */ /* 0x008ee20000001000 */
[----:B0-----:R-:W-:-:S02]  /*00e0*/  VIADD R6, R4, 0xffffffe ;  /* 0x0ffffffe04067836 */ /* 0x001fc40000000000 */
[----:B-1----:R-:W-:Y:S01]  /*00f0*/  IMAD R4, R11, UR4, R12 ;  /* 0x000000040b047c24 */ /* 0x002fe2000f8e020c */
[----:B------:R-:W0:Y:S04]  /*0100*/  S2UR UR4, SR_CTAID.Y ;  /* 0x00000000000479c3 */ /* 0x000e280000002600 */
[----:B------:R1:W4:Y:S01]  /*0110*/  F2I.FTZ.U32.TRUNC.NTZ R7, R6 ;  /* 0x0000000600077305 */ /* 0x000322000021f000 */
[----:B------:R-:W-:Y:S01]  /*0120*/  ISETP.GE.AND P3, PT, R4, RZ, PT ;  /* 0x000000ff0400720c */ /* 0x000fe20003f66270 */
[----:B---3--:R-:W-:Y:S01]  /*0130*/  VIADD R8, R10, 0xffffffe ;  /* 0x0ffffffe0a087836 */ /* 0x008fe20000000000 */
[----:B------:R-:W-:-:S05]  /*0140*/  IABS R10, R4 ;  /* 0x00000004000a7213 */ /* 0x000fca0000000000 */
[----:B------:R3:W5:Y:S01]  /*0150*/  F2I.FTZ.U32.TRUNC.NTZ R9, R8 ;  /* 0x0000000800097305 */ /* 0x000762000021f000 */
[----:B-1----:R-:W-:Y:S02]  /*0160*/  IMAD.MOV.U32 R6, RZ, RZ, RZ ;  /* 0x000000ffff067224 */ /* 0x002fe400078e00ff */
[----:B----4-:R-:W-:Y:S02]  /*0170*/  IMAD.MOV R13, RZ, RZ, -R7 ;  /* 0x000000ffff0d7224 */ /* 0x010fe400078e0a07 */
[----:B---3--:R-:W-:Y:S02]  /*0180*/  IMAD.MOV.U32 R8, RZ, RZ, RZ ;  /* 0x000000ffff087224 */ /* 0x008fe400078e00ff */
[----:B------:R-:W-:Y:S02]  /*0190*/  IMAD.MOV.U32 R11, RZ, RZ, R13 ;  /* 0x000000ffff0b7224 */ /* 0x000fe400078e000d */
[----:B-----5:R-:W-:Y:S02]  /*01a0*/  IMAD.MOV R15, RZ, RZ, -R9 ;  /* 0x000000ffff0f7224 */ /* 0x020fe400078e0a09 */
[----:B------:R-:W-:-:S02]  /*01b0*/  IMAD R11, R11, R0, RZ ;  /* 0x000000000b0b7224 */ /* 0x000fc400078e02ff */
[----:B------:R-:W-:Y:S02]  /*01c0*/  IMAD R13, R15, R2, RZ ;  /* 0x000000020f0d7224 */ /* 0x000fe400078e02ff */
[----:B------:R-:W-:Y:S02]  /*01d0*/  IMAD.HI.U32 R6, R7, R11, R6 ;  /* 0x0000000b07067227 */ /* 0x000fe400078e0006 */
[----:B------:R-:W0:Y:S02]  /*01e0*/  S2R R11, SR_TID.Y ;  /* 0x00000000000b7919 */ /* 0x000e240000002200 */
[----:B------:R-:W-:-:S04]  /*01f0*/  IMAD.HI.U32 R8, R9, R13, R8 ;  /* 0x0000000d09087227 */ /* 0x000fc800078e0008 */
[----:B------:R-:W-:-:S04]  /*0200*/  IMAD.MOV.U32 R13, RZ, RZ, R10 ;  /* 0x000000ffff0d7224 */ /* 0x000fc800078e000a */
[----:B------:R-:W-:-:S04]  /*0210*/  IMAD.HI.U32 R8, R8, R13, RZ ;  /* 0x0000000d08087227 */ /* 0x000fc800078e00ff */
[----:B------:R-:W-:-:S04]  /*0220*/  IMAD.HI.U32 R6, R6, R13, RZ ;  /* 0x0000000d06067227 */ /* 0x000fc800078e00ff */
[----:B------:R-:W-:Y:S02]  /*0230*/  IMAD.MOV R9, RZ, RZ, -R8 ;  /* 0x000000ffff097224 */ /* 0x000fe400078e0a08 */
[----:B------:R-:W-:Y:S02]  /*0240*/  IMAD.MOV R6, RZ, RZ, -R6 ;  /* 0x000000ffff067224 */ /* 0x000fe400078e0a06 */
[--C-:B------:R-:W-:Y:S02]  /*0250*/  IMAD R9, R2, R9, R13.reuse ;  /* 0x0000000902097224 */ /* 0x100fe400078e020d */
[----:B------:R-:W-:-:S03]  /*0260*/  IMAD R7, R0, R6, R13 ;  /* 0x0000000600077224 */ /* 0x000fc600078e020d */
[----:B------:R-:W-:Y:S02]  /*0270*/  ISETP.GT.U32.AND P1, PT, R2, R9, PT ;  /* 0x000000090200720c */ /* 0x000fe40003f24070 */
[----:B------:R-:W-:-:S11]  /*0280*/  ISETP.GT.U32.AND P0, PT, R0, R7, PT ;  /* 0x000000070000720c */ /* 0x000fd60003f04070 */
[----:B------:R-:W-:Y:S02]  /*0290*/  @!P1 IMAD.IADD R9, R9, 0x1, -R2 ;  /* 0x0000000109099824 */ /* 0x000fe400078e0a02 */
[----:B------:R-:W-:Y:S02]  /*02a0*/  @!P0 IMAD.IADD R7, R7, 0x1, -R0 ;  /* 0x0000000107078824 */ /* 0x000fe400078e0a00 */
[----:B------:R-:W-:Y:S01]  /*02b0*/  @!P1 VIADD R8, R8, 0x1 ;  /* 0x0000000108089836 */ /* 0x000fe20000000000 */
[----:B------:R-:W-:Y:S02]  /*02c0*/  ISETP.GE.U32.AND P0, PT, R9, R2, PT ;  /* 0x000000020900720c */ /* 0x000fe40003f06070 */
[----:B------:R-:W1:Y:S01]  /*02d0*/  S2R R9, SR_TID.Z ;  /* 0x0000000000097919 */ /* 0x000e620000002300 */
[----:B------:R-:W-:Y:S02]  /*02e0*/  ISETP.GT.U32.AND P2, PT, R0, R7, PT ;  /* 0x000000070000720c */ /* 0x000fe40003f44070 */
[----:B------:R-:W-:-:S02]  /*02f0*/  LOP3.LUT R2, R4, R5, RZ, 0x3c, !PT ;  /* 0x0000000504027212 */ /* 0x000fc400078e3cff */
[----:B------:R-:W0:Y:S01]  /*0300*/  LDC R4, c[0x0][0x364] ;  /* 0x0000d900ff047b82 */ /* 0x000e220000000800 */
[----:B------:R-:W-:Y:S02]  /*0310*/  ISETP.NE.AND P1, PT, R5, RZ, PT ;  /* 0x000000ff0500720c */ /* 0x000fe40003f25270 */
[----:B------:R-:W-:-:S03]  /*0320*/  ISETP.GE.AND P4, PT, R2, RZ, PT ;  /* 0x000000ff0200720c */ /* 0x000fc60003f86270 */
[----:B------:R-:W-:Y:S01]  /*0330*/  @P0 VIADD R8, R8, 0x1 ;  /* 0x0000000108080836 */ /* 0x000fe20000000000 */
[----:B------:R-:W-:Y:S01]  /*0340*/  ISETP.NE.AND P0, PT, R3, RZ, PT ;  /* 0x000000ff0300720c */ /* 0x000fe20003f05270 */
[----:B------:R-:W1:Y:S01]  /*0350*/  LDC R6, c[0x0][0x368] ;  /* 0x0000da00ff067b82 */ /* 0x000e620000000800 */
[----:B------:R-:W-:Y:S02]  /*0360*/  @!P2 IMAD.IADD R7, R7, 0x1, -R0 ;  /* 0x000000010707a824 */ /* 0x000fe400078e0a00 */
[----:B------:R-:W-:Y:S02]  /*0370*/  IMAD.MOV.U32 R0, RZ, RZ, R8 ;  /* 0x000000ffff007224 */ /* 0x000fe400078e0008 */
[----:B------:R-:W-:-:S03]  /*0380*/  IMAD.MOV.U32 R2, RZ, RZ, R7 ;  /* 0x000000ffff027224 */ /* 0x000fc600078e0007 */
[----:B------:R-:W-:Y:S01]  /*0390*/  @!P4 IMAD.MOV R0, RZ, RZ, -R0 ;  /* 0x000000ffff00c224 */ /* 0x000fe200078e0a00 */
[----:B------:R-:W-:Y:S01]  /*03a0*/  @!P1 LOP3.LUT R0, RZ, R5, RZ, 0x33, !PT ;  /* 0x00000005ff009212 */ /* 0x000fe200078e33ff */
[----:B------:R-:W-:Y:S02]  /*03b0*/  @!P3 IMAD.MOV R2, RZ, RZ, -R2 ;  /* 0x000000ffff02b224 */ /* 0x000fe400078e0a02 */
[-C--:B------:R-:W-:Y:S02]  /*03c0*/  @!P0 LOP3.LUT R2, RZ, R3.reuse, RZ, 0x33, !PT ;  /* 0x00000003ff028212 */ /* 0x080fe400078e33ff */
[----:B------:R-:W-:Y:S01]  /*03d0*/  ISETP.GE.AND P0, PT, R0, R3, PT ;  /* 0x000000030000720c */ /* 0x000fe20003f06270 */
[----:B0-----:R-:W-:-:S03]  /*03e0*/  IMAD R3, R4, UR4, R11 ;  /* 0x0000000404037c24 */ /* 0x001fc6000f8e020b */
[----:B------:R-:W-:-:S04]  /*03f0*/  ISETP.GE.OR P0, PT, R2, R5, P0 ;  /* 0x000000050200720c */ /* 0x000fc80000706670 */
[----:B--2---:R-:W-:Y:S01]  /*0400*/  ISETP.GE.OR P0, PT, R3, UR6, P0 ;  /* 0x0000000603007c0c */ /* 0x004fe20008706670 */
[----:B-1----:R-:W-:-:S05]  /*0410*/  IMAD R4, R6, UR5, R9 ;  /* 0x0000000506047c24 */ /* 0x002fca000f8e0209 */
[----:B------:R-:W-:-:S13]  /*0420*/  ISETP.GE.OR P0, PT, R4, UR7, P0 ;  /* 0x0000000704007c0c */ /* 0x000fda0008706670 */
[----:B------:R-:W-:Y:S05]  /*0430*/  @P0 EXIT ;  /* 0x000000000000094d */ /* 0x000fea0003800000 */
[----:B------:R-:W0:Y:S01]  /*0440*/  LDCU UR5, c[0x0][0x3a4] ;  /* 0x00007480ff0577ac */ /* 0x000e220008000800 */
[----:B------:R-:W1:Y:S01]  /*0450*/  LDCU.64 UR6, c[0x0][0x3a8] ;  /* 0x00007500ff0677ac */ /* 0x000e620008000a00 */
[----:B------:R-:W2:Y:S01]  /*0460*/  LDCU.64 UR10, c[0x0][0x398] ;  /* 0x00007300ff0a77ac */ /* 0x000ea20008000a00 */
[----:B------:R-:W3:Y:S01]  /*0470*/  LDCU.64 UR8, c[0x0][0x358] ;  /* 0x00006b00ff0877ac */ /* 0x000ee20008000a00 */
[----:B0-----:R-:W-:Y:S02]  /*0480*/  UISETP.GE.AND UP0, UPT, UR5, 0x1, UPT ;  /* 0x000000010500788c */ /* 0x001fe4000bf06270 */
[----:B------:R-:W-:Y:S02]  /*0490*/  IMAD R5, R4, UR5, RZ ;  /* 0x0000000504057c24 */ /* 0x000fe4000f8e02ff */
[----:B-1----:R-:W-:Y:S02]  /*04a0*/  UISETP.LT.OR UP0, UPT, UR6, 0x1, !UP0 ;  /* 0x000000010600788c */ /* 0x002fe4000c701670 */
[----:B------:R-:W-:-:S02]  /*04b0*/  IMAD R6, R5, UR6, RZ ;  /* 0x0000000605067c24 */ /* 0x000fc4000f8e02ff */
[----:B--2---:R-:W-:Y:S02]  /*04c0*/  IMAD R7, R3, UR10, RZ ;  /* 0x0000000a03077c24 */ /* 0x004fe4000f8e02ff */
[----:B------:R-:W-:Y:S02]  /*04d0*/  IMAD R6, R6, UR7, RZ ;  /* 0x0000000706067c24 */ /* 0x000fe4000f8e02ff */
[----:B------:R-:W-:Y:S02]  /*04e0*/  IMAD R5, R7, UR11, RZ ;  /* 0x0000000b07057c24 */ /* 0x000fe4000f8e02ff */
[----:B------:R-:W-:Y:S01]  /*04f0*/  IMAD.MOV.U32 R7, RZ, RZ, RZ ;  /* 0x000000ffff077224 */ /* 0x000fe200078e00ff */
[----:B---3--:R-:W-:Y:S06]  /*0500*/  BRA.U UP0, `(.L_x_10) ;  /* 0x00000015007c7547 */ /* 0x008fec000b800000 */
[----:B------:R-:W-:Y:S01]  /*0510*/  SHF.R.S32.HI R8, RZ, 0x1f, R6 ;  /* 0x0000001fff087819 */ /* 0x000fe20000011406 */
[----:B------:R-:W-:Y:S01]  /*0520*/  IMAD.MOV.U32 R7, RZ, RZ, RZ ;  /* 0x000000ffff077224 */ /* 0x000fe200078e00ff */
[----:B------:R-:W-:Y:S01]  /*0530*/  SHF.R.S32.HI R9, RZ, 0x1f, R5 ;  /* 0x0000001fff097819 */ /* 0x000fe20000011405 */
[----:B------:R-:W-:Y:S01]  /*0540*/  ULOP3.LUT UR5, UR5, 0x7, URZ, 0xc0, !UPT ;  /* 0x0000000705057892 */ /* 0x000fe2000f8ec0ff */
[----:B------:R-:W-:-:S11]  /*0550*/  UMOV UR4, URZ ;  /* 0x000000ff00047c82 */ /* 0x000fd60008000000 */
.L_x_19:
[----:B------:R-:W0:Y:S01]  /*0560*/  LDCU UR6, c[0x0][0x3a4] ;  /* 0x00007480ff0677ac */ /* 0x000e220008000800 */
[----:B------:R-:W-:Y:S02]  /*0570*/  VIADD R11, R0, UR4 ;  /* 0x00000004000b7c36 */ /* 0x000fe40008000000 */
[----:B------:R-:W-:Y:S01]  /*0580*/  IMAD.MOV.U32 R21, RZ, RZ, RZ ;  /* 0x000000ffff157224 */ /* 0x000fe200078e00ff */
[----:B------:R-:W1:Y:S01]  /*0590*/  LDCU UR10, c[0x0][0x39c] ;  /* 0x00007380ff0a77ac */ /* 0x000e620008000800 */
[----:B------:R-:W2:Y:S01]  /*05a0*/  LDCU UR11, c[0x0][0x3a8] ;  /* 0x00007500ff0b77ac */ /* 0x000ea20008000800 */
[----:B------:R-:W-:Y:S01]  /*05b0*/  UMOV UR7, UR4 ;  /* 0x0000000400077c82 */ /* 0x000fe20008000000 */
[----:B------:R-:W-:Y:S02]  /*05c0*/  UIADD3 UR4, UPT, UPT, UR4, 0x1, URZ ;  /* 0x0000000104047890 */ /* 0x000fe4000fffe0ff */
[----:B0-----:R-:W-:Y:S01]  /*05d0*/  UISETP.GE.U32.AND UP1, UPT, UR6, 0x8, UPT ;  /* 0x000000080600788c */ /* 0x001fe2000bf26070 */
[----:B-1----:R-:W-:-:S04]  /*05e0*/  ISETP.GE.AND P0, PT, R11, UR10, PT ;  /* 0x0000000a0b007c0c */ /* 0x002fc8000bf06270 */
[----:B------:R-:W-:Y:S01]  /*05f0*/  ISETP.GT.AND P0, PT, R11, -0x1, !P0 ;  /* 0xffffffff0b00780c */ /* 0x000fe20004704270 */
[----:B--2---:R-:W-:-:S03]  /*0600*/  UISETP.NE.AND UP0, UPT, UR4, UR11, UPT ;  /* 0x0000000b0400728c */ /* 0x004fc6000bf05270 */
[----:B------:R-:W-:Y:S09]  /*0610*/  BRA.U !UP1, `(.L_x_11) ;  /* 0x0000000909807547 */ /* 0x000ff2000b800000 */
[----:B------:R-:W-:Y:S01]  /*0620*/  IMAD.MOV.U32 R10, RZ, RZ, RZ ;  /* 0x000000ffff0a7224 */ /* 0x000fe200078e00ff */
[----:B------:R-:W0:Y:S01]  /*0630*/  LDCU UR10, c[0x0][0x398] ;  /* 0x00007300ff0a77ac */ /* 0x000e220008000800 */
[----:B------:R-:W1:Y:S01]  /*0640*/  LDCU.64 UR12, c[0x0][0x380] ;  /* 0x00007000ff0c77ac */ /* 0x000e620008000a00 */
[----:B------:R-:W-:-:S12]  /*0650*/  ULOP3.LUT UR6, UR6, 0x7ffffff8, URZ, 0xc0, !UPT ;  /* 0x7ffffff806067892 */ /* 0x000fd8000f8ec0ff */
.L_x_12:
[----:B------:R-:W-:Y:S01]  /*0660*/  IMAD.IADD R18, R2, 0x1, R10 ;  /* 0x0000000102127824 */ /* 0x000fe200078e020a */
[----:B------:R-:W2:Y:S03]  /*0670*/  LDC.64 R14, c[0x0][0x380] ;  /* 0x0000e000ff0e7b82 */ /* 0x000ea60000000a00 */
[C---:B------:R-:W-:Y:S01]  /*0680*/  VIADD R12, R18.reuse, 0x1 ;  /* 0x00000001120c7836 */ /* 0x040fe20000000000 */
[----:B0-----:R-:W-:-:S04]  /*0690*/  ISETP.GE.AND P1, PT, R18, UR10, PT ;  /* 0x0000000a12007c0c */ /* 0x001fc8000bf26270 */
[----:B------:R-:W-:Y:S01]  /*06a0*/  ISETP.GT.AND P1, PT, R18, -0x1, !P1 ;  /* 0xffffffff1200780c */ /* 0x000fe20004f24270 */
[----:B------:R-:W0:Y:S01]  /*06b0*/  LDC.64 R16, c[0x0][0x388] ;  /* 0x0000e200ff107b82 */ /* 0x000e220000000a00 */
[C---:B------:R-:W-:Y:S02]  /*06c0*/  ISETP.GE.AND P2, PT, R12.reuse, UR10, PT ;  /* 0x0000000a0c007c0c */ /* 0x040fe4000bf46270 */
[----:B------:R-:W-:Y:S02]  /*06d0*/  PLOP3.LUT P1, PT, P1, P0, PT, 0x80, 0x8 ;  /* 0x000000000008781c */ /* 0x000fe40000f21070 */
[----:B------:R-:W-:-:S04]  /*06e0*/  ISETP.GT.AND P2, PT, R12, -0x1, !P2 ;  /* 0xffffffff0c00780c */ /* 0x000fc80005744270 */
[----:B------:R-:W-:-:S07]  /*06f0*/  PLOP3.LUT P2, PT, P2, P0, PT, 0x80, 0x8 ;  /* 0x000000000008781c */ /* 0x000fce0001741070 */
[----:B------:R-:W3:Y:S01]  /*0700*/  @P1 LDC R21, c[0x0][0x3a4] ;  /* 0x0000e900ff151b82 */ /* 0x000ee20000000800 */
[----:B------:R-:W-:-:S05]  /*0710*/  @P1 IMAD R24, R11, UR10, R18 ;  /* 0x0000000a0b181c24 */ /* 0x000fca000f8e0212 */
[----:B------:R-:W-:Y:S02]  /*0720*/  @P1 IADD3 R22, P3, PT, R5, R24, RZ ;  /* 0x0000001805161210 */ /* 0x000fe40007f7e0ff */
[----:B------:R-:W4:Y:S02]  /*0730*/  @P2 LDC R19, c[0x0][0x3a4] ;  /* 0x0000e900ff132b82 */ /* 0x000f240000000800 */
[----:B------:R-:W-:Y:S02]  /*0740*/  @P1 LEA.HI.X.SX32 R24, R24, R9, 0x1, P3 ;  /* 0x0000000918181211 */ /* 0x000fe400018f0eff */
[----:B--2---:R-:W-:-:S04]  /*0750*/  @P1 LEA R14, P3, R22, R14, 0x2 ;  /* 0x0000000e160e1211 */ /* 0x004fc800078610ff */
[----:B------:R-:W2:Y:S01]  /*0760*/  @P1 LDC R13, c[0x0][0x3a8] ;  /* 0x0000ea00ff0d1b82 */ /* 0x000ea20000000800 */
[----:B------:R-:W-:Y:S01]  /*0770*/  @P1 LEA.HI.X R15, R22, R15, R24, 0x2, P3 ;  /* 0x0000000f160f1211 */ /* 0x000fe200018f1418 */
[----:B------:R-:W-:Y:S01]  /*0780*/  IMAD R22, R11, UR10, R2 ;  /* 0x0000000a0b167c24 */ /* 0x000fe2000f8e0202 */
[----:B------:R-:W-:-:S03]  /*0790*/  SHF.R.S32.HI R24, RZ, 0x1f, R10 ;  /* 0x0000001fff187819 */ /* 0x000fc6000001140a */
[----:B------:R5:W5:Y:S01]  /*07a0*/  @P1 LDG.E R14, desc[UR8][R14.64] ;  /* 0x000000080e0e1981 */ /* 0x000b62000c1e1900 */
[----:B------:R-:W-:Y:S01]  /*07b0*/  SHF.R.S32.HI R25, RZ, 0x1f, R22 ;  /* 0x0000001fff197819 */ /* 0x000fe20000011416 */
[----:B------:R-:W1:Y:S01]  /*07c0*/  @P2 LDC R20, c[0x0][0x3a8] ;  /* 0x0000ea00ff142b82 */ /* 0x000e620000000800 */
[----:B---3--:R-:W-:-:S05]  /*07d0*/  @P1 IMAD R12, R21, UR7, R10 ;  /* 0x00000007150c1c24 */ /* 0x008fca000f8e020a */
[----:B------:R-:W-:Y:S01]  /*07e0*/  @P1 LOP3.LUT R12, RZ, R12, RZ, 0x33, !PT ;  /* 0x0000000cff0c1212 */ /* 0x000fe200078e33ff */
[----:B----4-:R-:W-:-:S04]  /*07f0*/  @P2 IMAD R23, R19, UR7, R10 ;  /* 0x0000000713172c24 */ /* 0x010fc8000f8e020a */
[----:B------:R-:W-:Y:S02]  /*0800*/  @P2 VIADD R23, R23, 0x1 ;  /* 0x0000000117172836 */ /* 0x000fe40000000000 */
[----:B--2---:R-:W-:-:S03]  /*0810*/  @P1 IMAD R21, R21, R13, R12 ;  /* 0x0000000d15151224 */ /* 0x004fc600078e020c */
[----:B------:R-:W-:Y:S01]  /*0820*/  @P2 LOP3.LUT R23, RZ, R23, RZ, 0x33, !PT ;  /* 0x00000017ff172212 */ /* 0x000fe200078e33ff */
[----:B------:R-:W2:Y:S04]  /*0830*/  @P2 LDC.64 R12, c[0x0][0x388] ;  /* 0x0000e200ff0c2b82 */ /* 0x000ea80000000a00 */
[----:B-1----:R-:W-:Y:S01]  /*0840*/  @P2 IMAD R23, R19, R20, R23 ;  /* 0x0000001413172224 */ /* 0x002fe200078e0217 */
[----:B------:R-:W-:Y:S02]  /*0850*/  @P1 IADD3 R20, P3, PT, R6, R21, RZ ;  /* 0x0000001506141210 */ /* 0x000fe40007f7e0ff */
[----:B------:R-:W-:Y:S02]  /*0860*/  IADD3 R19, P4, P5, R5, R22, R10 ;  /* 0x0000001605137210 */ /* 0x000fe40007d9e00a */
[----:B------:R-:W-:-:S02]  /*0870*/  @P1 LEA.HI.X.SX32 R26, R21, R8, 0x1, P3 ;  /* 0x00000008151a1211 */ /* 0x000fc400018f0eff */
[----:B0-----:R-:W-:Y:S02]  /*0880*/  @P1 LEA R16, P3, R20, R16, 0x2 ;  /* 0x0000001014101211 */ /* 0x001fe400078610ff */
[----:B------:R-:W-:Y:S02]  /*0890*/  IADD3.X R22, PT, PT, R9, R25, R24, P4, P5 ;  /* 0x0000001909167210 */ /* 0x000fe400027ea418 */
[----:B------:R-:W-:Y:S02]  /*08a0*/  @P2 IADD3 R21, P4, PT, R6, R23, RZ ;  /* 0x0000001706152210 */ /* 0x000fe40007f9e0ff */
[----:B------:R-:W-:Y:S02]  /*08b0*/  @P1 LEA.HI.X R17, R20, R17, R26, 0x2, P3 ;  /* 0x0000001114111211 */ /* 0x000fe400018f141a */
[----:B------:R-:W-:-:S03]  /*08c0*/  @P2 LEA.HI.X.SX32 R24, R23, R8, 0x1, P4 ;  /* 0x0000000817182211 */ /* 0x000fc600020f0eff */
[----:B------:R-:W3:Y:S01]  /*08d0*/  @P1 LDG.E R23, desc[UR8][R16.64] ;  /* 0x0000000810171981 */ /* 0x000ee2000c1e1900 */
[----:B--2---:R-:W-:Y:S02]  /*08e0*/  @P2 LEA R20, P4, R21, R12, 0x2 ;  /* 0x0000000c15142211 */ /* 0x004fe400078810ff */
[----:B------:R-:W-:Y:S02]  /*08f0*/  LEA R12, P3, R19, UR12, 0x2 ;  /* 0x0000000c130c7c11 */ /* 0x000fe4000f8610ff */
[----:B------:R-:W-:Y:S02]  /*0900*/  @P2 LEA.HI.X R21, R21, R13, R24, 0x2, P4 ;  /* 0x0000000d15152211 */ /* 0x000fe400020f1418 */
[----:B------:R-:W-:-:S03]  /*0910*/  LEA.HI.X R13, R19, UR13, R22, 0x2, P3 ;  /* 0x0000000d130d7c11 */ /* 0x000fc600098f1416 */
[----:B------:R0:W2:Y:S04]  /*0920*/  @P2 LDG.E R24, desc[UR8][R20.64] ;  /* 0x0000000814182981 */ /* 0x0000a8000c1e1900 */
[----:B------:R-:W2:Y:S01]  /*0930*/  @P2 LDG.E R26, desc[UR8][R12.64+0x4] ;  /* 0x000004080c1a2981 */ /* 0x000ea2000c1e1900 */
[----:B------:R-:W-:-:S05]  /*0940*/  VIADD R19, R18, 0x2 ;  /* 0x0000000212137836 */ /* 0x000fca0000000000 */
[----:B------:R-:W-:Y:S01]  /*0950*/  ISETP.GE.AND P6, PT, R19, UR10, PT ;  /* 0x0000000a13007c0c */ /* 0x000fe2000bfc6270 */
[----:B-----5:R-:W-:-:S03]  /*0960*/  VIADD R15, R18, 0x3 ;  /* 0x00000003120f7836 */ /* 0x020fc60000000000 */
[----:B------:R-:W-:-:S04]  /*0970*/  ISETP.GT.AND P6, PT, R19, -0x1, !P6 ;  /* 0xffffffff1300780c */ /* 0x000fc800077c4270 */
[----:B------:R-:W-:Y:S02]  /*0980*/  PLOP3.LUT P6, PT, P6, P0, PT, 0x80, 0x8 ;  /* 0x000000000008781c */ /* 0x000fe400037c1070 */
[----:B------:R-:W-:-:S04]  /*0990*/  ISETP.GE.AND P5, PT, R15, UR10, PT ;  /* 0x0000000a0f007c0c */ /* 0x000fc8000bfa6270 */
[----:B------:R-:W-:Y:S01]  /*09a0*/  ISETP.GT.AND P5, PT, R15, -0x1, !P5 ;  /* 0xffffffff0f00780c */ /* 0x000fe20006fa4270 */
[----:B------:R-:W-:-:S03]  /*09b0*/  VIADD R15, R18, 0x4 ;  /* 0x00000004120f7836 */ /* 0x000fc60000000000 */
[----:B------:R-:W-:-:S03]  /*09c0*/  PLOP3.LUT P5, PT, P5, P0, PT, 0x80, 0x8 ;  /* 0x000000000008781c */ /* 0x000fc60002fa1070 */
[----:B------:R-:W1:Y:S01]  /*09d0*/  @P6 LDC R25, c[0x0][0x3a4] ;  /* 0x0000e900ff196b82 */ /* 0x000e620000000800 */
[----:B------:R-:W-:-:S04]  /*09e0*/  ISETP.GE.AND P4, PT, R15, UR10, PT ;  /* 0x0000000a0f007c0c */ /* 0x000fc8000bf86270 */
[----:B------:R-:W-:-:S03]  /*09f0*/  ISETP.GT.AND P4, PT, R15, -0x1, !P4 ;  /* 0xffffffff0f00780c */ /* 0x000fc60006784270 */
[----:B0-----:R-:W0:Y:S01]  /*0a00*/  @P6 LDC R21, c[0x0][0x3a8] ;  /* 0x0000ea00ff156b82 */ /* 0x001e220000000800 */
[----:B------:R-:W-:-:S07]  /*0a10*/  PLOP3.LUT P4, PT, P4, P0, PT, 0x80, 0x8 ;  /* 0x000000000008781c */ /* 0x000fce0002781070 */
[----:B------:R-:W4:Y:S08]  /*0a20*/  @P5 LDC R19, c[0x0][0x3a4] ;  /* 0x0000e900ff135b82 */ /* 0x000f300000000800 */
[----:B------:R-:W5:Y:S08]  /*0a30*/  @P5 LDC R20, c[0x0][0x3a8] ;  /* 0x0000ea00ff145b82 */ /* 0x000f700000000800 */
[----:B------:R-:W5:Y:S01]  /*0a40*/  @P6 LDC.64 R16, c[0x0][0x388] ;  /* 0x0000e200ff106b82 */ /* 0x000f620000000a00 */
[----:B------:R-:W-:-:S07]  /*0a50*/  VIADD R27, R18, 0x5 ;  /* 0x00000005121b7836 */ /* 0x000fce0000000000 */
[----:B------:R-:W5:Y:S01]  /*0a60*/  @P4 LDC R22, c[0x0][0x3a8] ;  /* 0x0000ea00ff164b82 */ /* 0x000f620000000800 */
[----:B------:R-:W-:-:S04]  /*0a70*/  ISETP.GE.AND P3, PT, R27, UR10, PT ;  /* 0x0000000a1b007c0c */ /* 0x000fc8000bf66270 */
[----:B------:R-:W-:-:S04]  /*0a80*/  ISETP.GT.AND P3, PT, R27, -0x1, !P3 ;  /* 0xffffffff1b00780c */ /* 0x000fc80005f64270 */
[----:B------:R-:W-:Y:S01]  /*0a90*/  PLOP3.LUT P3, PT, P3, P0, PT, 0x80, 0x8 ;  /* 0x000000000008781c */ /* 0x000fe20001f61070 */
[----:B---3--:R-:W-:Y:S01]  /*0aa0*/  @P1 FFMA R7, R14, R23, R7 ;  /* 0x000000170e071223 */ /* 0x008fe20000000007 */
[C---:B-1----:R-:W-:Y:S01]  /*0ab0*/  @P6 IMAD R14, R25.reuse, UR7, R10 ;  /* 0x00000007190e6c24 */ /* 0x042fe2000f8e020a */
[----:B------:R-:W1:Y:S03]  /*0ac0*/  @P4 LDC R23, c[0x0][0x3a4] ;  /* 0x0000e900ff174b82 */ /* 0x000e660000000800 */
[----:B0-----:R-:W-:-:S05]  /*0ad0*/  @P6 IMAD R21, R25, R21, -R14 ;  /* 0x0000001519156224 */ /* 0x001fca00078e0a0e */
[----:B------:R-:W0:Y:S01]  /*0ae0*/  @P5 LDC.64 R14, c[0x0][0x388] ;  /* 0x0000e200ff0e5b82 */ /* 0x000e220000000a00 */
[----:B------:R-:W-:Y:S02]  /*0af0*/  @P6 VIADD R25, R21, 0xfffffffd ;  /* 0xfffffffd15196836 */ /* 0x000fe40000000000 */
[----:B--2---:R-:W-:Y:S01]  /*0b00*/  @P2 FFMA R7, R26, R24, R7 ;  /* 0x000000181a072223 */ /* 0x004fe20000000007 */
[C---:B----4-:R-:W-:Y:S02]  /*0b10*/  @P5 IMAD R24, R19.reuse, UR7, R10 ;  /* 0x0000000713185c24 */ /* 0x050fe4000f8e020a */
[----:B------:R-:W-:Y:S02]  /*0b20*/  @P6 IADD3 R21, P1, PT, R6, R25, RZ ;  /* 0x0000001906156210 */ /* 0x000fe40007f3e0ff */
[----:B-----5:R-:W-:Y:S02]  /*0b30*/  @P5 IMAD R19, R19, R20, -R24 ;  /* 0x0000001413135224 */ /* 0x020fe400078e0a18 */
[----:B------:R-:W-:-:S02]  /*0b40*/  @P6 LEA.HI.X.SX32 R24, R25, R8, 0x1, P1 ;  /* 0x0000000819186211 */ /* 0x000fc400008f0eff */
[----:B------:R-:W-:Y:S01]  /*0b50*/  @P6 LEA R20, P1, R21, R16, 0x2 ;  /* 0x0000001015146211 */ /* 0x000fe200078210ff */
[----:B------:R-:W-:-:S03]  /*0b60*/  @P5 VIADD R25, R19, 0xfffffffc ;  /* 0xfffffffc13195836 */ /* 0x000fc60000000000 */
[----:B------:R-:W-:Y:S01]  /*0b70*/  @P6 LEA.HI.X R21, R21, R17, R24, 0x2, P1 ;  /* 0x0000001115156211 */ /* 0x000fe200008f1418 */
[C---:B-1----:R-:W-:Y:S01]  /*0b80*/  @P4 IMAD R26, R23.reuse, UR7, R10 ;  /* 0x00000007171a4c24 */ /* 0x042fe2000f8e020a */
[----:B------:R-:W-:Y:S01]  /*0b90*/  @P5 IADD3 R24, P1, PT, R6, R25, RZ ;  /* 0x0000001906185210 */ /* 0x000fe20007f3e0ff */
[----:B------:R-:W1:Y:S02]  /*0ba0*/  @P4 LDC.64 R16, c[0x0][0x388] ;  /* 0x0000e200ff104b82 */ /* 0x000e640000000a00 */
[----:B------:R-:W-:Y:S01]  /*0bb0*/  @P4 IMAD R26, R23, R22, -R26 ;  /* 0x00000016171a4224 */ /* 0x000fe200078e0a1a */
[----:B------:R-:W-:Y:S02]  /*0bc0*/  @P5 LEA.HI.X.SX32 R23, R25, R8, 0x1, P1 ;  /* 0x0000000819175211 */ /* 0x000fe400008f0eff */
[----:B0-----:R-:W-:Y:S01]  /*0bd0*/  @P5 LEA R22, P1, R24, R14, 0x2 ;  /* 0x0000000e18165211 */ /* 0x001fe200078210ff */
[----:B------:R-:W-:Y:S02]  /*0be0*/  VIADD R14, R18, 0x6 ;  /* 0x00000006120e7836 */ /* 0x000fe40000000000 */
[----:B------:R-:W0:Y:S01]  /*0bf0*/  @P3 LDC R25, c[0x0][0x3a4] ;  /* 0x0000e900ff193b82 */ /* 0x000e220000000800 */
[----:B------:R-:W-:-:S02]  /*0c00*/  @P5 LEA.HI.X R23, R24, R15, R23, 0x2, P1 ;  /* 0x0000000f18175211 */ /* 0x000fc400008f1417 */
[----:B------:R-:W-:Y:S01]  /*0c10*/  ISETP.GE.AND P1, PT, R14, UR10, PT ;  /* 0x0000000a0e007c0c */ /* 0x000fe2000bf26270 */
[----:B------:R-:W-:Y:S02]  /*0c20*/  @P4 VIADD R15, R26, 0xfffffffb ;  /* 0xfffffffb1a0f4836 */ /* 0x000fe40000000000 */
[----:B------:R-:W-:Y:S02]  /*0c30*/  VIADD R18, R18, 0x7 ;  /* 0x0000000712127836 */ /* 0x000fe40000000000 */
[----:B------:R-:W2:Y:S01]  /*0c40*/  @P3 LDC R24, c[0x0][0x3a8] ;  /* 0x0000ea00ff183b82 */ /* 0x000ea20000000800 */
[----:B------:R-:W-:Y:S01]  /*0c50*/  ISETP.GT.AND P1, PT, R14, -0x1, !P1 ;  /* 0xffffffff0e00780c */ /* 0x000fe20004f24270 */
[----:B------:R-:W3:Y:S01]  /*0c60*/  @P5 LDG.E R22, desc[UR8][R22.64] ;  /* 0x0000000816165981 */ /* 0x000ee2000c1e1900 */
[----:B------:R-:W-:Y:S02]  /*0c70*/  @P4 IADD3 R14, P2, PT, R6, R15, RZ ;  /* 0x0000000f060e4210 */ /* 0x000fe40007f5e0ff */
[----:B------:R-:W-:-:S02]  /*0c80*/  PLOP3.LUT P1, PT, P1, P0, PT, 0x80, 0x8 ;  /* 0x000000000008781c */ /* 0x000fc40000f21070 */
[----:B------:R-:W-:Y:S02]  /*0c90*/  @P4 LEA.HI.X.SX32 R15, R15, R8, 0x1, P2 ;  /* 0x000000080f0f4211 */ /* 0x000fe400010f0eff */
[----:B-1----:R-:W-:-:S04]  /*0ca0*/  @P4 LEA R16, P2, R14, R16, 0x2 ;  /* 0x000000100e104211 */ /* 0x002fc800078410ff */
[----:B------:R-:W-:Y:S02]  /*0cb0*/  @P4 LEA.HI.X R17, R14, R17, R15, 0x2, P2 ;  /* 0x000000110e114211 */ /* 0x000fe400010f140f */
[----:B------:R-:W1:Y:S01]  /*0cc0*/  @P3 LDC.64 R14, c[0x0][0x388] ;  /* 0x0000e200ff0e3b82 */ /* 0x000e620000000a00 */
[C---:B0-----:R-:W-:Y:S01]  /*0cd0*/  @P3 IMAD R26, R25.reuse, UR7, R10 ;  /* 0x00000007191a3c24 */ /* 0x041fe2000f8e020a */
[----:B------:R-:W-:Y:S01]  /*0ce0*/  P2R R19, PR, RZ, 0x40 ;  /* 0x00000040ff137803 */ /* 0x000fe20000000000 */
[----:B------:R-:W4:Y:S05]  /*0cf0*/  @P4 LDG.E R16, desc[UR8][R16.64] ;  /* 0x0000000810104981 */ /* 0x000f2a000c1e1900 */
[----:B------:R-:W0:Y:S01]  /*0d00*/  @P1 LDC R27, c[0x0][0x3a4] ;  /* 0x0000e900ff1b1b82 */ /* 0x000e220000000800 */
[----:B--2---:R-:W-:-:S07]  /*0d10*/  @P3 IMAD R24, R25, R24, -R26 ;  /* 0x0000001819183224 */ /* 0x004fce00078e0a1a */
[----:B------:R-:W2:Y:S01]  /*0d20*/  @P1 LDC R26, c[0x0][0x3a8] ;  /* 0x0000ea00ff1a1b82 */ /* 0x000ea20000000800 */
[----:B------:R-:W-:-:S05]  /*0d30*/  @P3 VIADD R29, R24, 0xfffffffa ;  /* 0xfffffffa181d3836 */ /* 0x000fca0000000000 */
[----:B------:R-:W-:-:S04]  /*0d40*/  @P3 IADD3 R25, P2, PT, R6, R29, RZ ;  /* 0x0000001d06193210 */ /* 0x000fc80007f5e0ff */
[----:B------:R-:W-:Y:S02]  /*0d50*/  @P3 LEA.HI.X.SX32 R28, R29, R8, 0x1, P2 ;  /* 0x000000081d1c3211 */ /* 0x000fe400010f0eff */
[----:B-1----:R-:W-:Y:S01]  /*0d60*/  @P3 LEA R24, P2, R25, R14, 0x2 ;  /* 0x0000000e19183211 */ /* 0x002fe200078410ff */
[----:B0-----:R-:W-:-:S03]  /*0d70*/  @P1 IMAD R14, R27, UR7, R10 ;  /* 0x000000071b0e1c24 */ /* 0x001fc6000f8e020a */
[----:B------:R-:W-:-:S05]  /*0d80*/  @P3 LEA.HI.X R25, R25, R15, R28, 0x2, P2 ;  /* 0x0000000f19193211 */ /* 0x000fca00010f141c */
[----:B------:R-:W5:Y:S01]  /*0d90*/  @P3 LDG.E R24, desc[UR8][R24.64] ;  /* 0x0000000818183981 */ /* 0x000f62000c1e1900 */
[----:B--2---:R-:W-:Y:S02]  /*0da0*/  @P1 IMAD R26, R27, R26, -R14 ;  /* 0x0000001a1b1a1224 */ /* 0x004fe400078e0a0e */
[----:B------:R-:W0:Y:S02]  /*0db0*/  @P1 LDC.64 R14, c[0x0][0x388] ;  /* 0x0000e200ff0e1b82 */ /* 0x000e240000000a00 */
[----:B------:R-:W-:-:S05]  /*0dc0*/  @P1 VIADD R29, R26, 0xfffffff9 ;  /* 0xfffffff91a1d1836 */ /* 0x000fca0000000000 */
[----:B------:R-:W-:-:S04]  /*0dd0*/  @P1 IADD3 R27, P2, PT, R6, R29, RZ ;  /* 0x0000001d061b1210 */ /* 0x000fc80007f5e0ff */
[----:B------:R-:W-:Y:S02]  /*0de0*/  @P1 LEA.HI.X.SX32 R28, R29, R8, 0x1, P2 ;  /* 0x000000081d1c1211 */ /* 0x000fe400010f0eff */
[----:B------:R-:W5:Y:S01]  /*0df0*/  @P3 LDG.E R29, desc[UR8][R12.64+0x14] ;  /* 0x000014080c1d3981 */ /* 0x000f62000c1e1900 */
[----:B0-----:R-:W-:-:S04]  /*0e00*/  @P1 LEA R26, P2, R27, R14, 0x2 ;  /* 0x0000000e1b1a1211 */ /* 0x001fc800078410ff */
[----:B------:R-:W-:Y:S02]  /*0e10*/  @P1 LEA.HI.X R27, R27, R15, R28, 0x2, P2 ;  /* 0x0000000f1b1b1211 */ /* 0x000fe400010f141c */
[----:B------:R-:W-:-:S04]  /*0e20*/  ISETP.GE.AND P2, PT, R18, UR10, PT ;  /* 0x0000000a12007c0c */ /* 0x000fc8000bf46270 */
[----:B------:R-:W-:Y:S01]  /*0e30*/  ISETP.GT.AND P2, PT, R18, -0x1, !P2 ;  /* 0xffffffff1200780c */ /* 0x000fe20005744270 */
[----:B------:R-:W2:Y:S03]  /*0e40*/  @P1 LDG.E R27, desc[UR8][R26.64] ;  /* 0x000000081a1b1981 */ /* 0x000ea6000c1e1900 */
[----:B------:R-:W-:Y:S01]  /*0e50*/  PLOP3.LUT P2, PT, P2, P0, PT, 0x80, 0x8 ;  /* 0x000000000008781c */ /* 0x000fe20001741070 */
[----:B------:R-:W2:-:S12]  /*0e60*/  @P1 LDG.E R26, desc[UR8][R12.64+0x18] ;  /* 0x000018080c1a1981 */ /* 0x000e98000c1e1900 */
[----:B------:R-:W0:Y:S01]  /*0e70*/  @P2 LDC R15, c[0x0][0x3a4] ;  /* 0x0000e900ff0f2b82 */ /* 0x000e220000000800 */
[----:B------:R-:W2:Y:S07]  /*0e80*/  @P2 LDG.E R17, desc[UR8][R12.64+0x1c] ;  /* 0x00001c080c112981 */ /* 0x000eae000c1e1900 */
[----:B------:R-:W1:Y:S01]  /*0e90*/  @P2 LDC R18, c[0x0][0x3a8] ;  /* 0x0000ea00ff122b82 */ /* 0x000e620000000800 */
[----:B0-----:R-:W-:-:S04]  /*0ea0*/  @P2 IMAD R14, R15, UR7, R10 ;  /* 0x000000070f0e2c24 */ /* 0x001fc8000f8e020a */
[----:B-1----:R-:W-:-:S04]  /*0eb0*/  @P2 IMAD R15, R15, R18, -R14 ;  /* 0x000000120f0f2224 */ /* 0x002fc800078e0a0e */
[----:B------:R-:W-:-:S05]  /*0ec0*/  @P2 VIADD R15, R15, 0xfffffff8 ;  /* 0xfffffff80f0f2836 */ /* 0x000fca0000000000 */
[----:B------:R-:W-:-:S04]  /*0ed0*/  @P2 IADD3 R18, P6, PT, R6, R15, RZ ;  /* 0x0000000f06122210 */ /* 0x000fc80007fde0ff */
[----:B------:R-:W-:Y:S02]  /*0ee0*/  @P2 LEA.HI.X.SX32 R28, R15, R8, 0x1, P6 ;  /* 0x000000080f1c2211 */ /* 0x000fe400030f0eff */
[----:B------:R-:W0:Y:S02]  /*0ef0*/  @P2 LDC.64 R14, c[0x0][0x388] ;  /* 0x0000e200ff0e2b82 */ /* 0x000e240000000a00 */
[----:B0-----:R-:W-:-:S04]  /*0f00*/  @P2 LEA R14, P6, R18, R14, 0x2 ;  /* 0x0000000e120e2211 */ /* 0x001fc800078c10ff */
[----:B------:R-:W-:Y:S02]  /*0f10*/  @P2 LEA.HI.X R15, R18, R15, R28, 0x2, P6 ;  /* 0x0000000f120f2211 */ /* 0x000fe400030f141c */
[----:B------:R-:W-:Y:S01]  /*0f20*/  ISETP.NE.AND P6, PT, R19, RZ, PT ;  /* 0x000000ff1300720c */ /* 0x000fe20003fc5270 */
[----:B------:R-:W3:Y:S04]  /*0f30*/  @P5 LDG.E R28, desc[UR8][R12.64+0xc] ;  /* 0x00000c080c1c5981 */ /* 0x000ee8000c1e1900 */
[----:B------:R-:W4:Y:S04]  /*0f40*/  @P4 LDG.E R19, desc[UR8][R12.64+0x10] ;  /* 0x000010080c134981 */ /* 0x000f28000c1e1900 */
[----:B------:R-:W2:Y:S04]  /*0f50*/  @P2 LDG.E R14, desc[UR8][R14.64] ;  /* 0x000000080e0e2981 */ /* 0x000ea8000c1e1900 */
[----:B------:R-:W5:Y:S04]  /*0f60*/  @P6 LDG.E R20, desc[UR8][R20.64] ;  /* 0x0000000814146981 */ /* 0x000f68000c1e1900 */
[----:B------:R-:W5:Y:S01]  /*0f70*/  @P6 LDG.E R18, desc[UR8][R12.64+0x8] ;  /* 0x000008080c126981 */ /* 0x000f62000c1e1900 */
[----:B------:R-:W-:-:S02]  /*0f80*/  VIADD R10, R10, 0x8 ;  /* 0x000000080a0a7836 */ /* 0x000fc40000000000 */
[----:B-----5:R-:W-:-:S04]  /*0f90*/  @P6 FFMA R7, R18, R20, R7 ;  /* 0x0000001412076223 */ /* 0x020fc80000000007 */
[----:B---3--:R-:W-:-:S04]  /*0fa0*/  @P5 FFMA R7, R28, R22, R7 ;  /* 0x000000161c075223 */ /* 0x008fc80000000007 */
[----:B----4-:R-:W-:-:S04]  /*0fb0*/  @P4 FFMA R7, R19, R16, R7 ;  /* 0x0000001013074223 */ /* 0x010fc80000000007 */
[----:B------:R-:W-:Y:S01]  /*0fc0*/  @P3 FFMA R7, R29, R24, R7 ;  /* 0x000000181d073223 */ /* 0x000fe20000000007 */
[----:B------:R-:W-:-:S03]  /*0fd0*/  ISETP.NE.AND P3, PT, R10, UR6, PT ;  /* 0x000000060a007c0c */ /* 0x000fc6000bf65270 */
[----:B--2---:R-:W-:-:S04]  /*0fe0*/  @P1 FFMA R7, R26, R27, R7 ;  /* 0x0000001b1a071223 */ /* 0x004fc80000000007 */
[----:B------:R-:W-:-:S06]  /*0ff0*/  @P2 FFMA R7, R17, R14, R7 ;  /* 0x0000000e11072223 */ /* 0x000fcc0000000007 */
[----:B------:R-:W-:Y:S05]  /*1000*/  @P3 BRA `(.L_x_12) ;  /* 0xfffffff400943947 */ /* 0x000fea000383ffff */
[----:B------:R-:W-:-:S07]  /*1010*/  IMAD.U32 R21, RZ, RZ, UR6 ;  /* 0x00000006ff157e24 */ /* 0x000fce000f8e00ff */
.L_x_11:
[----:B------:R-:W-:-:S09]  /*1020*/  UISETP.NE.AND UP1, UPT, UR5, URZ, UPT ;  /* 0x000000ff0500728c */ /* 0x000fd2000bf25270 */
[----:B------:R-:W-:Y:S05]  /*1030*/  BRA.U !UP1, `(.L_x_13) ;  /* 0x0000000909ac7547 */ /* 0x000fea000b800000 */
[----:B------:R-:W0:Y:S01]  /*1040*/  LDC R10, c[0x0][0x3a4] ;  /* 0x0000e900ff0a7b82 */ /* 0x000e220000000800 */
[----:B------:R-:W-:-:S04]  /*1050*/  UIADD3 UR6, UPT, UPT, UR5, -0x1, URZ ;  /* 0xffffffff05067890 */ /* 0x000fc8000fffe0ff */
[----:B------:R-:W-:Y:S01]  /*1060*/  UISETP.GE.U32.AND UP1, UPT, UR6, 0x3, UPT ;  /* 0x000000030600788c */ /* 0x000fe2000bf26070 */
[----:B0-----:R-:W-:-:S08]  /*1070*/  LOP3.LUT P5, R20, R10, 0x3, RZ, 0xc0, !PT ;  /* 0x000000030a147812 */ /* 0x001fd000078ac0ff */
[----:B------:R-:W-:Y:S05]  /*1080*/  BRA.U !UP1, `(.L_x_14) ;  /* 0x0000000509507547 */ /* 0x000fea000b800000 */
[----:B------:R-:W0:Y:S01]  /*1090*/  LDCU UR6, c[0x0][0x398] ;  /* 0x00007300ff0677ac */ /* 0x000e220008000800 */
[----:B------:R-:W-:Y:S01]  /*10a0*/  IMAD.IADD R22, R2, 0x1, R21 ;  /* 0x0000000102167824 */ /* 0x000fe200078e0215 */
[----:B------:R-:W1:Y:S01]  /*10b0*/  LDC.64 R14, c[0x0][0x380] ;  /* 0x0000e000ff0e7b82 */ /* 0x000e620000000a00 */
[----:B------:R-:W2:Y:S02]  /*10c0*/  LDCU.64 UR10, c[0x0][0x380] ;  /* 0x00007000ff0a77ac */ /* 0x000ea40008000a00 */
[C---:B------:R-:W-:Y:S02]  /*10d0*/  VIADD R12, R22.reuse, 0x1 ;  /* 0x00000001160c7836 */ /* 0x040fe40000000000 */
[C---:B------:R-:W-:Y:S01]  /*10e0*/  VIADD R23, R22.reuse, 0x2 ;  /* 0x0000000216177836 */ /* 0x040fe20000000000 */
[----:B0-----:R-:W-:Y:S01]  /*10f0*/  ISETP.GE.AND P1, PT, R22, UR6, PT ;  /* 0x0000000616007c0c */ /* 0x001fe2000bf26270 */
[----:B------:R-:W-:Y:S01]  /*1100*/  IMAD R26, R11, UR6, R2 ;  /* 0x000000060b1a7c24 */ /* 0x000fe2000f8e0202 */
[----:B------:R-:W-:-:S02]  /*1110*/  ISETP.GE.AND P2, PT, R12, UR6, PT ;  /* 0x000000060c007c0c */ /* 0x000fc4000bf46270 */
[----:B------:R-:W-:Y:S02]  /*1120*/  ISETP.GT.AND P1, PT, R22, -0x1, !P1 ;  /* 0xffffffff1600780c */ /* 0x000fe40004f24270 */
[----:B------:R-:W-:Y:S02]  /*1130*/  ISETP.GT.AND P2, PT, R12, -0x1, !P2 ;  /* 0xffffffff0c00780c */ /* 0x000fe40005744270 */
[----:B------:R-:W-:Y:S02]  /*1140*/  PLOP3.LUT P1, PT, P1, P0, PT, 0x80, 0x8 ;  /* 0x000000000008781c */ /* 0x000fe40000f21070 */
[----:B------:R-:W-:Y:S02]  /*1150*/  PLOP3.LUT P2, PT, P2, P0, PT, 0x80, 0x8 ;  /* 0x000000000008781c */ /* 0x000fe40001741070 */
[----:B------:R-:W-:Y:S02]  /*1160*/  ISETP.GE.AND P3, PT, R23, UR6, PT ;  /* 0x0000000617007c0c */ /* 0x000fe4000bf66270 */
[----:B------:R-:W-:-:S02]  /*1170*/  SHF.R.S32.HI R28, RZ, 0x1f, R26 ;  /* 0x0000001fff1c7819 */ /* 0x000fc4000001141a */
[----:B------:R-:W-:-:S04]  /*1180*/  ISETP.GT.AND P3, PT, R23, -0x1, !P3 ;  /* 0xffffffff1700780c */ /* 0x000fc80005f64270 */
[----:B------:R-:W-:Y:S01]  /*1190*/  PLOP3.LUT P3, PT, P3, P0, PT, 0x80, 0x8 ;  /* 0x000000000008781c */ /* 0x000fe20001f61070 */
[----:B------:R-:W0:Y:S01]  /*11a0*/  @P1 LDC R16, c[0x0][0x3a4] ;  /* 0x0000e900ff101b82 */ /* 0x000e220000000800 */
[----:B------:R-:W-:Y:S02]  /*11b0*/  @P1 IMAD R12, R11, UR6, R22 ;  /* 0x000000060b0c1c24 */ /* 0x000fe4000f8e0216 */
[----:B------:R-:W-:-:S03]  /*11c0*/  VIADD R22, R22, 0x3 ;  /* 0x0000000316167836 */ /* 0x000fc60000000000 */
[----:B------:R-:W-:Y:S02]  /*11d0*/  @P1 IADD3 R13, P4, PT, R5, R12, RZ ;  /* 0x0000000c050d1210 */ /* 0x000fe40007f9e0ff */
[----:B------:R-:W3:Y:S02]  /*11e0*/  @P2 LDC R19, c[0x0][0x3a4] ;  /* 0x0000e900ff132b82 */ /* 0x000ee40000000800 */
[----:B------:R-:W-:Y:S02]  /*11f0*/  @P1 LEA.HI.X.SX32 R12, R12, R9, 0x1, P4 ;  /* 0x000000090c0c1211 */ /* 0x000fe400020f0eff */
[----:B-1----:R-:W-:-:S04]  /*1200*/  @P1 LEA R14, P4, R13, R14, 0x2 ;  /* 0x0000000e0d0e1211 */ /* 0x002fc800078810ff */
[----:B------:R-:W1:Y:S01]  /*1210*/  @P1 LDC R17, c[0x0][0x3a8] ;  /* 0x0000ea00ff111b82 */ /* 0x000e620000000800 */
[----:B------:R-:W-:-:S05]  /*1220*/  @P1 LEA.HI.X R15, R13, R15, R12, 0x2, P4 ;  /* 0x0000000f0d0f1211 */ /* 0x000fca00020f140c */
[----:B------:R-:W4:Y:S02]  /*1230*/  @P1 LDG.E R14, desc[UR8][R14.64] ;  /* 0x000000080e0e1981 */ /* 0x000f24000c1e1900 */
[----:B------:R-:W5:Y:S01]  /*1240*/  @P2 LDC R18, c[0x0][0x3a8] ;  /* 0x0000ea00ff122b82 */ /* 0x000f620000000800 */
[----:B0-----:R-:W-:-:S05]  /*1250*/  @P1 IMAD R23, R16, UR7, R21 ;  /* 0x0000000710171c24 */ /* 0x001fca000f8e0215 */
[----:B------:R-:W-:Y:S02]  /*1260*/  @P1 LOP3.LUT R23, RZ, R23, RZ, 0x33, !PT ;  /* 0x00000017ff171212 */ /* 0x000fe400078e33ff */
[----:B------:R-:W0:Y:S01]  /*1270*/  LDC.64 R12, c[0x0][0x388] ;  /* 0x0000e200ff0c7b82 */ /* 0x000e220000000a00 */
[----:B---3--:R-:W-:-:S04]  /*1280*/  @P2 IMAD R24, R19, UR7, R21 ;  /* 0x0000000713182c24 */ /* 0x008fc8000f8e0215 */
[----:B------:R-:W-:Y:S02]  /*1290*/  @P2 VIADD R24, R24, 0x1 ;  /* 0x0000000118182836 */ /* 0x000fe40000000000 */
[----:B-1----:R-:W-:Y:S02]  /*12a0*/  @P1 IMAD R23, R16, R17, R23 ;  /* 0x0000001110171224 */ /* 0x002fe400078e0217 */
[----:B------:R-:W1:Y:S01]  /*12b0*/  @P2 LDC.64 R16, c[0x0][0x388] ;  /* 0x0000e200ff102b82 */ /* 0x000e620000000a00 */
[----:B------:R-:W-:-:S05]  /*12c0*/  @P2 LOP3.LUT R25, RZ, R24, RZ, 0x33, !PT ;  /* 0x00000018ff192212 */ /* 0x000fca00078e33ff */
[----:B-----5:R-:W-:Y:S01]  /*12d0*/  @P2 IMAD R25, R19, R18, R25 ;  /* 0x0000001213192224 */ /* 0x020fe200078e0219 */
[----:B------:R-:W-:Y:S01]  /*12e0*/  @P1 IADD3 R18, P4, PT, R6, R23, RZ ;  /* 0x0000001706121210 */ /* 0x000fe20007f9e0ff */
[----:B------:R-:W3:Y:S03]  /*12f0*/  @P3 LDC R24, c[0x0][0x3a4] ;  /* 0x0000e900ff183b82 */ /* 0x000ee60000000800 */
[----:B------:R-:W-:Y:S02]  /*1300*/  @P1 LEA.HI.X.SX32 R23, R23, R8, 0x1, P4 ;  /* 0x0000000817171211 */ /* 0x000fe400020f0eff */
[----:B0-----:R-:W-:-:S03]  /*1310*/  @P1 LEA R12, P4, R18, R12, 0x2 ;  /* 0x0000000c120c1211 */ /* 0x001fc600078810ff */
[----:B------:R-:W0:Y:S01]  /*1320*/  @P3 LDC R19, c[0x0][0x3a8] ;  /* 0x0000ea00ff133b82 */ /* 0x000e220000000800 */
[----:B------:R-:W-:Y:S02]  /*1330*/  @P1 LEA.HI.X R13, R18, R13, R23, 0x2, P4 ;  /* 0x0000000d120d1211 */ /* 0x000fe400020f1417 */
[----:B------:R-:W-:-:S03]  /*1340*/  @P2 IADD3 R18, P4, PT, R6, R25, RZ ;  /* 0x0000001906122210 */ /* 0x000fc60007f9e0ff */
[----:B------:R-:W4:Y:S01]  /*1350*/  @P1 LDG.E R12, desc[UR8][R12.64] ;  /* 0x000000080c0c1981 */ /* 0x000f22000c1e1900 */
[----:B------:R-:W-:Y:S02]  /*1360*/  @P2 LEA.HI.X.SX32 R25, R25, R8, 0x1, P4 ;  /* 0x0000000819192211 */ /* 0x000fe400020f0eff */
[----:B-1----:R-:W-:-:S04]  /*1370*/  @P2 LEA R16, P4, R18, R16, 0x2 ;  /* 0x0000001012102211 */ /* 0x002fc800078810ff */
[----:B------:R-:W-:Y:S01]  /*1380*/  @P2 LEA.HI.X R17, R18, R17, R25, 0x2, P4 ;  /* 0x0000001112112211 */ /* 0x000fe200020f1419 */
[--C-:B---3--:R-:W-:Y:S01]  /*1390*/  @P3 IMAD R18, R24, UR7, R21.reuse ;  /* 0x0000000718123c24 */ /* 0x108fe2000f8e0215 */
[----:B------:R-:W-:-:S03]  /*13a0*/  IADD3 R25, P4, P6, R5, R26, R21 ;  /* 0x0000001a05197210 */ /* 0x000fc60007e9e015 */
[----:B------:R-:W3:Y:S01]  /*13b0*/  @P2 LDG.E R16, desc[UR8][R16.64] ;  /* 0x0000000810102981 */ /* 0x000ee2000c1e1900 */
[----:B------:R-:W-:Y:S02]  /*13c0*/  IADD3.X R26, PT, PT, R9, R28, RZ, P4, P6 ;  /* 0x0000001c091a7210 */ /* 0x000fe400027ec4ff */
[----:B------:R-:W-:Y:S01]  /*13d0*/  ISETP.GE.AND P4, PT, R22, UR6, PT ;  /* 0x0000000616007c0c */ /* 0x000fe2000bf86270 */
[----:B0-----:R-:W-:Y:S02]  /*13e0*/  @P3 IMAD R24, R24, R19, -R18 ;  /* 0x0000001318183224 */ /* 0x001fe400078e0a12 */
[----:B------:R-:W0:Y:S01]  /*13f0*/  @P3 LDC.64 R18, c[0x0][0x388] ;  /* 0x0000e200ff123b82 */ /* 0x000e220000000a00 */
[----:B------:R-:W-:Y:S01]  /*1400*/  ISETP.GT.AND P4, PT, R22, -0x1, !P4 ;  /* 0xffffffff1600780c */ /* 0x000fe20006784270 */
[----:B------:R-:W-:-:S03]  /*1410*/  @P3 VIADD R23, R24, 0xfffffffd ;  /* 0xfffffffd18173836 */ /* 0x000fc60000000000 */
[----:B------:R-:W-:Y:S02]  /*1420*/  PLOP3.LUT P4, PT, P4, P0, PT, 0x80, 0x8 ;  /* 0x000000000008781c */ /* 0x000fe40002781070 */
[----:B------:R-:W-:-:S04]  /*1430*/  @P3 IADD3 R24, P6, PT, R6, R23, RZ ;  /* 0x0000001706183210 */ /* 0x000fc80007fde0ff */
[----:B------:R-:W-:Y:S02]  /*1440*/  @P3 LEA.HI.X.SX32 R23, R23, R8, 0x1, P6 ;  /* 0x0000000817173211 */ /* 0x000fe400030f0eff */
[----:B0-----:R-:W-:-:S05]  /*1450*/  @P3 LEA R22, P6, R24, R18, 0x2 ;  /* 0x0000001218163211 */ /* 0x001fca00078c10ff */
[----:B------:R-:W0:Y:S01]  /*1460*/  @P4 LDC R18, c[0x0][0x3a4] ;  /* 0x0000e900ff124b82 */ /* 0x000e220000000800 */
[----:B------:R-:W-:-:S07]  /*1470*/  @P3 LEA.HI.X R23, R24, R19, R23, 0x2, P6 ;  /* 0x0000001318173211 */ /* 0x000fce00030f1417 */
[----:B------:R-:W1:Y:S01]  /*1480*/  @P4 LDC R19, c[0x0][0x3a8] ;  /* 0x0000ea00ff134b82 */ /* 0x000e620000000800 */
[C---:B0-----:R-:W-:Y:S01]  /*1490*/  @P4 IMAD R27, R18.reuse, UR7, R21 ;  /* 0x00000007121b4c24 */ /* 0x041fe2000f8e0215 */
[----:B--2---:R-:W-:Y:S01]  /*14a0*/  LEA R24, P6, R25, UR10, 0x2 ;  /* 0x0000000a19187c11 */ /* 0x004fe2000f8c10ff */
[----:B------:R-:W2:Y:S02]  /*14b0*/  @P3 LDG.E R22, desc[UR8][R22.64] ;  /* 0x0000000816163981 */ /* 0x000ea4000c1e1900 */
[----:B-1----:R-:W-:-:S03]  /*14c0*/  @P4 IMAD R27, R18, R19, -R27 ;  /* 0x00000013121b4224 */ /* 0x002fc600078e0a1b */
[----:B------:R-:W0:Y:S01]  /*14d0*/  @P4 LDC.64 R18, c[0x0][0x388] ;  /* 0x0000e200ff124b82 */ /* 0x000e220000000a00 */
[----:B------:R-:W-:Y:S01]  /*14e0*/  @P4 VIADD R27, R27, 0xfffffffc ;  /* 0xfffffffc1b1b4836 */ /* 0x000fe20000000000 */
[----:B------:R-:W-:-:S04]  /*14f0*/  LEA.HI.X R25, R25, UR11, R26, 0x2, P6 ;  /* 0x0000000b19197c11 */ /* 0x000fc8000b0f141a */
[----:B------:R-:W-:Y:S01]  /*1500*/  @P4 IADD3 R26, P6, PT, R6, R27, RZ ;  /* 0x0000001b061a4210 */ /* 0x000fe20007fde0ff */
[----:B------:R-:W2:Y:S03]  /*1510*/  @P3 LDG.E R28, desc[UR8][R24.64+0x8] ;  /* 0x00000808181c3981 */ /* 0x000ea6000c1e1900 */
[----:B------:R-:W-:Y:S01]  /*1520*/  @P4 LEA.HI.X.SX32 R27, R27, R8, 0x1, P6 ;  /* 0x000000081b1b4211 */ /* 0x000fe200030f0eff */
[----:B------:R-:W5:Y:S01]  /*1530*/  @P4 LDG.E R13, desc[UR8][R24.64+0xc] ;  /* 0x00000c08180d4981 */ /* 0x000f62000c1e1900 */
[----:B0-----:R-:W-:-:S04]  /*1540*/  @P4 LEA R18, P6, R26, R18, 0x2 ;  /* 0x000000121a124211 */ /* 0x001fc800078c10ff */
[----:B------:R-:W-:Y:S02]  /*1550*/  @P4 LEA.HI.X R19, R26, R19, R27, 0x2, P6 ;  /* 0x000000131a134211 */ /* 0x000fe400030f141b */
[----:B------:R-:W3:Y:S04]  /*1560*/  @P2 LDG.E R26, desc[UR8][R24.64+0x4] ;  /* 0x00000408181a2981 */ /* 0x000ee8000c1e1900 */
[----:B------:R-:W5:Y:S01]  /*1570*/  @P4 LDG.E R18, desc[UR8][R18.64] ;  /* 0x0000000812124981 */ /* 0x000f62000c1e1900 */
[----:B------:R-:W-:Y:S02]  /*1580*/  VIADD R21, R21, 0x4 ;  /* 0x0000000415157836 */ /* 0x000fe40000000000 */
[----:B----4-:R-:W-:-:S04]  /*1590*/  @P1 FFMA R7, R14, R12, R7 ;  /* 0x0000000c0e071223 */ /* 0x010fc80000000007 */
[----:B---3--:R-:W-:-:S04]  /*15a0*/  @P2 FFMA R7, R26, R16, R7 ;  /* 0x000000101a072223 */ /* 0x008fc80000000007 */
[----:B--2---:R-:W-:-:S04]  /*15b0*/  @P3 FFMA R7, R28, R22, R7 ;  /* 0x000000161c073223 */ /* 0x004fc80000000007 */
[----:B-----5:R-:W-:-:S07]  /*15c0*/  @P4 FFMA R7, R13, R18, R7 ;  /* 0x000000120d074223 */ /* 0x020fce0000000007 */
.L_x_14:
[----:B------:R-:W-:Y:S05]  /*15d0*/  @!P5 BRA `(.L_x_13) ;  /* 0x000000040044d947 */ /* 0x000fea0003800000 */
[----:B------:R-:W-:-:S13]  /*15e0*/  ISETP.NE.AND P1, PT, R20, 0x1, PT ;  /* 0x000000011400780c */ /* 0x000fda0003f25270 */
[----:B------:R-:W-:Y:S05]  /*15f0*/  @!P1 BRA `(.L_x_15) ;  /* 0x0000000000cc9947 */ /* 0x000fea0003800000 */
[----:B------:R-:W0:Y:S01]  /*1600*/  LDCU UR6, c[0x0][0x398] ;  /* 0x00007300ff0677ac */ /* 0x000e220008000800 */
[----:B------:R-:W-:Y:S01]  /*1610*/  IMAD.IADD R16, R2, 0x1, R21 ;  /* 0x0000000102107824 */ /* 0x000fe200078e0215 */
[----:B------:R-:W1:Y:S08]  /*1620*/  LDC.64 R14, c[0x0][0x380] ;  /* 0x0000e000ff0e7b82 */ /* 0x000e700000000a00 */
[----:B------:R-:W2:Y:S01]  /*1630*/  LDC.64 R12, c[0x0][0x388] ;  /* 0x0000e200ff0c7b82 */ /* 0x000ea20000000a00 */
[----:B0-----:R-:W-:-:S04]  /*1640*/  ISETP.GE.AND P1, PT, R16, UR6, PT ;  /* 0x0000000610007c0c */ /* 0x001fc8000bf26270 */
[----:B------:R-:W-:-:S04]  /*1650*/  ISETP.GT.AND P1, PT, R16, -0x1, !P1 ;  /* 0xffffffff1000780c */ /* 0x000fc80004f24270 */
[----:B------:R-:W-:-:S13]  /*1660*/  PLOP3.LUT P1, PT, P1, P0, PT, 0x80, 0x8 ;  /* 0x000000000008781c */ /* 0x000fda0000f21070 */
[----:B------:R-:W0:Y:S01]  /*1670*/  @P1 LDC R19, c[0x0][0x3a8] ;  /* 0x0000ea00ff131b82 */ /* 0x000e220000000800 */
[----:B------:R-:W-:Y:S02]  /*1680*/  @P1 IMAD R17, R10, UR7, R21 ;  /* 0x000000070a111c24 */ /* 0x000fe4000f8e0215 */
[----:B------:R-:W-:-:S03]  /*1690*/  @P1 IMAD R18, R11, UR6, R16 ;  /* 0x000000060b121c24 */ /* 0x000fc6000f8e0210 */
[----:B------:R-:W-:-:S05]  /*16a0*/  @P1 LOP3.LUT R17, RZ, R17, RZ, 0x33, !PT ;  /* 0x00000011ff111212 */ /* 0x000fca00078e33ff */
[----:B0-----:R-:W-:Y:S01]  /*16b0*/  @P1 IMAD R19, R10, R19, R17 ;  /* 0x000000130a131224 */ /* 0x001fe200078e0211 */
[----:B------:R-:W-:-:S04]  /*16c0*/  @P1 IADD3 R17, P2, PT, R5, R18, RZ ;  /* 0x0000001205111210 */ /* 0x000fc80007f5e0ff */
[----:B------:R-:W-:Y:S02]  /*16d0*/  @P1 IADD3 R20, P3, PT, R6, R19, RZ ;  /* 0x0000001306141210 */ /* 0x000fe40007f7e0ff */
[----:B------:R-:W-:Y:S02]  /*16e0*/  @P1 LEA.HI.X.SX32 R18, R18, R9, 0x1, P2 ;  /* 0x0000000912121211 */ /* 0x000fe400010f0eff */
[----:B------:R-:W-:Y:S02]  /*16f0*/  @P1 LEA.HI.X.SX32 R19, R19, R8, 0x1, P3 ;  /* 0x0000000813131211 */ /* 0x000fe400018f0eff */
[C---:B-1----:R-:W-:Y:S02]  /*1700*/  @P1 LEA R14, P2, R17.reuse, R14, 0x2 ;  /* 0x0000000e110e1211 */ /* 0x042fe400078410ff */
[----:B--2---:R-:W-:Y:S02]  /*1710*/  @P1 LEA R12, P3, R20, R12, 0x2 ;  /* 0x0000000c140c1211 */ /* 0x004fe400078610ff */
[----:B------:R-:W-:-:S02]  /*1720*/  @P1 LEA.HI.X R15, R17, R15, R18, 0x2, P2 ;  /* 0x0000000f110f1211 */ /* 0x000fc400010f1412 */
[----:B------:R-:W-:-:S03]  /*1730*/  @P1 LEA.HI.X R13, R20, R13, R19, 0x2, P3 ;  /* 0x0000000d140d1211 */ /* 0x000fc600018f1413 */
[----:B------:R-:W2:Y:S04]  /*1740*/  @P1 LDG.E R14, desc[UR8][R14.64] ;  /* 0x000000080e0e1981 */ /* 0x000ea8000c1e1900 */
[----:B------:R-:W2:Y:S01]  /*1750*/  @P1 LDG.E R12, desc[UR8][R12.64] ;  /* 0x000000080c0c1981 */ /* 0x000ea2000c1e1900 */
[----:B------:R-:W-:Y:S01]  /*1760*/  VIADD R16, R16, 0x1 ;  /* 0x0000000110107836 */ /* 0x000fe20000000000 */
[----:B------:R-:W-:Y:S04]  /*1770*/  BSSY.RECONVERGENT B0, `(.L_x_16) ;  /* 0x000001a000007945 */ /* 0x000fe80003800200 */
[----:B------:R-:W-:-:S04]  /*1780*/  ISETP.GE.AND P2, PT, R16, UR6, PT ;  /* 0x0000000610007c0c */ /* 0x000fc8000bf46270 */
[----:B------:R-:W-:-:S04]  /*1790*/  ISETP.GT.AND P2, PT, R16, -0x1, !P2 ;  /* 0xffffffff1000780c */ /* 0x000fc80005744270 */
[----:B------:R-:W-:Y:S01]  /*17a0*/  PLOP3.LUT P2, PT, P2, P0, PT, 0x80, 0x8 ;  /* 0x000000000008781c */ /* 0x000fe20001741070 */
[----:B--2---:R-:W-:-:S12]  /*17b0*/  @P1 FFMA R7, R12, R14, R7 ;  /* 0x0000000e0c071223 */ /* 0x004fd80000000007 */
[----:B------:R-:W-:Y:S05]  /*17c0*/  @!P2 BRA `(.L_x_17) ;  /* 0x000000000050a947 */ /* 0x000fea0003800000 */
[----:B------:R-:W0:Y:S01]  /*17d0*/  LDCU UR10, c[0x0][0x3a8] ;  /* 0x00007500ff0a77ac */ /* 0x000e220008000800 */
[----:B------:R-:W-:Y:S02]  /*17e0*/  IMAD R12, R10, UR7, R21 ;  /* 0x000000070a0c7c24 */ /* 0x000fe4000f8e0215 */
[----:B------:R-:W-:Y:S01]  /*17f0*/  IMAD R14, R11, UR6, R2 ;  /* 0x000000060b0e7c24 */ /* 0x000fe2000f8e0202 */
[----:B------:R-:W1:Y:S01]  /*1800*/  LDCU.128 UR12, c[0x0][0x380] ;  /* 0x00007000ff0c77ac */ /* 0x000e620008000c00 */
[----:B------:R-:W-:-:S03]  /*1810*/  VIADD R12, R12, 0x1 ;  /* 0x000000010c0c7836 */ /* 0x000fc60000000000 */
[--C-:B------:R-:W-:Y:S02]  /*1820*/  IADD3 R16, P1, P2, R5, R14, R21.reuse ;  /* 0x0000000e05107210 */ /* 0x100fe40007a3e015 */
[----:B------:R-:W-:Y:S02]  /*1830*/  LOP3.LUT R13, RZ, R12, RZ, 0x33, !PT ;  /* 0x0000000cff0d7212 */ /* 0x000fe400078e33ff */
[----:B------:R-:W-:-:S03]  /*1840*/  SHF.R.S32.HI R12, RZ, 0x1f, R21 ;  /* 0x0000001fff0c7819 */ /* 0x000fc60000011415 */
[----:B0-----:R-:W-:Y:S01]  /*1850*/  IMAD R15, R10, UR10, R13 ;  /* 0x0000000a0a0f7c24 */ /* 0x001fe2000f8e020d */
[----:B------:R-:W-:-:S04]  /*1860*/  SHF.R.S32.HI R13, RZ, 0x1f, R14 ;  /* 0x0000001fff0d7819 */ /* 0x000fc8000001140e */
[----:B------:R-:W-:Y:S02]  /*1870*/  IADD3 R17, P3, PT, R6, R15, RZ ;  /* 0x0000000f06117210 */ /* 0x000fe40007f7e0ff */
[----:B------:R-:W-:Y:S02]  /*1880*/  IADD3.X R13, PT, PT, R9, R13, R12, P1, P2 ;  /* 0x0000000d090d7210 */ /* 0x000fe40000fe440c */
[C---:B-1----:R-:W-:Y:S02]  /*1890*/  LEA R14, P1, R16.reuse, UR12, 0x2 ;  /* 0x0000000c100e7c11 */ /* 0x042fe4000f8210ff */
[----:B------:R-:W-:Y:S02]  /*18a0*/  LEA R12, P2, R17, UR14, 0x2 ;  /* 0x0000000e110c7c11 */ /* 0x000fe4000f8410ff */
[----:B------:R-:W-:Y:S02]  /*18b0*/  LEA.HI.X.SX32 R18, R15, R8, 0x1, P3 ;  /* 0x000000080f127211 */ /* 0x000fe400018f0eff */
[----:B------:R-:W-:-:S02]  /*18c0*/  LEA.HI.X R15, R16, UR13, R13, 0x2, P1 ;  /* 0x0000000d100f7c11 */ /* 0x000fc400088f140d */
[----:B------:R-:W-:-:S03]  /*18d0*/  LEA.HI.X R13, R17, UR15, R18, 0x2, P2 ;  /* 0x0000000f110d7c11 */ /* 0x000fc600090f1412 */
[----:B------:R-:W2:Y:S04]  /*18e0*/  LDG.E R14, desc[UR8][R14.64+0x4] ;  /* 0x000004080e0e7981 */ /* 0x000ea8000c1e1900 */
[----:B------:R-:W2:Y:S02]  /*18f0*/  LDG.E R12, desc[UR8][R12.64] ;  /* 0x000000080c0c7981 */ /* 0x000ea4000c1e1900 */
[----:B--2---:R-:W-:-:S07]  /*1900*/  FFMA R7, R12, R14, R7 ;  /* 0x0000000e0c077223 */ /* 0x004fce0000000007 */
.L_x_17:
[----:B------:R-:W-:Y:S05]  /*1910*/  BSYNC.RECONVERGENT B0 ;  /* 0x0000000000007941 */ /* 0x000fea0003800200 */
.L_x_16:
[----:B------:R-:W-:-:S07]  /*1920*/  VIADD R21, R21, 0x2 ;  /* 0x0000000215157836 */ /* 0x000fce0000000000 */
.L_x_15:
[----:B------:R-:W-:-:S04]  /*1930*/  LOP3.LUT R12, R10, 0x1, RZ, 0xc0, !PT ;  /* 0x000000010a0c7812 */ /* 0x000fc800078ec0ff */
[----:B------:R-:W-:-:S13]  /*1940*/  ISETP.NE.U32.AND P1, PT, R12, 0x1, PT ;  /* 0x000000010c00780c */ /* 0x000fda0003f25070 */
[----:B------:R-:W-:Y:S05]  /*1950*/  @P1 BRA `(.L_x_13) ;  /* 0x0000000000641947 */ /* 0x000fea0003800000 */
[----:B------:R-:W0:Y:S01]  /*1960*/  LDCU UR6, c[0x0][0x398] ;  /* 0x00007300ff0677ac */ /* 0x000e220008000800 */
[----:B------:R-:W-:Y:S01]  /*1970*/  IMAD.IADD R12, R2, 0x1, R21 ;  /* 0x00000001020c7824 */ /* 0x000fe200078e0215 */
[----:B------:R-:W-:Y:S04]  /*1980*/  BSSY.RECONVERGENT B0, `(.L_x_13) ;  /* 0x0000016000007945 */ /* 0x000fe80003800200 */
[----:B0-----:R-:W-:-:S04]  /*1990*/  ISETP.GE.AND P1, PT, R12, UR6, PT ;  /* 0x000000060c007c0c */ /* 0x001fc8000bf26270 */
[----:B------:R-:W-:-:S04]  /*19a0*/  ISETP.GT.AND P1, PT, R12, -0x1, !P1 ;  /* 0xffffffff0c00780c */ /* 0x000fc80004f24270 */
[----:B------:R-:W-:-:S13]  /*19b0*/  PLOP3.LUT P1, PT, P1, P0, PT, 0x80, 0x8 ;  /* 0x000000000008781c */ /* 0x000fda0000f21070 */
[----:B------:R-:W-:Y:S05]  /*19c0*/  @!P1 BRA `(.L_x_18) ;  /* 0x0000000000449947 */ /* 0x000fea0003800000 */
[----:B------:R-:W0:Y:S01]  /*19d0*/  LDCU UR10, c[0x0][0x3a8] ;  /* 0x00007500ff0a77ac */ /* 0x000e220008000800 */
[----:B------:R-:W-:Y:S02]  /*19e0*/  IMAD R21, R10, UR7, R21 ;  /* 0x000000070a157c24 */ /* 0x000fe4000f8e0215 */
[----:B------:R-:W-:Y:S01]  /*19f0*/  IMAD R12, R11, UR6, R12 ;  /* 0x000000060b0c7c24 */ /* 0x000fe2000f8e020c */
[----:B------:R-:W1:Y:S02]  /*1a00*/  LDCU.128 UR12, c[0x0][0x380] ;  /* 0x00007000ff0c77ac */ /* 0x000e640008000c00 */
[----:B------:R-:W-:Y:S02]  /*1a10*/  LOP3.LUT R21, RZ, R21, RZ, 0x33, !PT ;  /* 0x00000015ff157212 */ /* 0x000fe400078e33ff */
[----:B------:R-:W-:-:S04]  /*1a20*/  IADD3 R11, P0, PT, R5, R12, RZ ;  /* 0x0000000c050b7210 */ /* 0x000fc80007f1e0ff */
[----:B------:R-:W-:Y:S01]  /*1a30*/  LEA.HI.X.SX32 R16, R12, R9, 0x1, P0 ;  /* 0x000000090c107211 */ /* 0x000fe200000f0eff */
[----:B0-----:R-:W-:Y:S01]  /*1a40*/  IMAD R21, R10, UR10, R21 ;  /* 0x0000000a0a157c24 */ /* 0x001fe2000f8e0215 */
[----:B-1----:R-:W-:-:S04]  /*1a50*/  LEA R10, P1, R11, UR12, 0x2 ;  /* 0x0000000c0b0a7c11 */ /* 0x002fc8000f8210ff */
[----:B------:R-:W-:Y:S02]  /*1a60*/  IADD3 R13, P2, PT, R6, R21, RZ ;  /* 0x00000015060d7210 */ /* 0x000fe40007f5e0ff */
[----:B------:R-:W-:Y:S02]  /*1a70*/  LEA.HI.X R11, R11, UR13, R16, 0x2, P1 ;  /* 0x0000000d0b0b7c11 */ /* 0x000fe400088f1410 */
[----:B------:R-:W-:Y:S02]  /*1a80*/  LEA R12, P0, R13, UR14, 0x2 ;  /* 0x0000000e0d0c7c11 */ /* 0x000fe4000f8010ff */
[----:B------:R-:W-:Y:S01]  /*1a90*/  LEA.HI.X.SX32 R14, R21, R8, 0x1, P2 ;  /* 0x00000008150e7211 */ /* 0x000fe200010f0eff */
[----:B------:R-:W2:Y:S03]  /*1aa0*/  LDG.E R10, desc[UR8][R10.64] ;  /* 0x000000080a0a7981 */ /* 0x000ea6000c1e1900 */
[----:B------:R-:W-:-:S05]  /*1ab0*/  LEA.HI.X R13, R13, UR15, R14, 0x2, P0 ;  /* 0x0000000f0d0d7c11 */ /* 0x000fca00080f140e */
[----:B------:R-:W2:Y:S02]  /*1ac0*/  LDG.E R12, desc[UR8][R12.64] ;  /* 0x000000080c0c7981 */ /* 0x000ea4000c1e1900 */
[----:B--2---:R-:W-:-:S07]  /*1ad0*/  FFMA R7, R10, R12, R7 ;  /* 0x0000000c0a077223 */ /* 0x004fce0000000007 */
.L_x_18:
[----:B------:R-:W-:Y:S05]  /*1ae0*/  BSYNC.RECONVERGENT B0 ;  /* 0x0000000000007941 */ /* 0x000fea0003800200 */
.L_x_13:
[----:B------:R-:W-:Y:S05]  /*1af0*/  BRA.U UP0, `(.L_x_19) ;  /* 0xffffffe900987547 */ /* 0x000fea000b83ffff */
.L_x_10:
[----:B------:R-:W0:Y:S01]  /*1b00*/  LDCU UR6, c[0x0][0x3b8] ;  /* 0x00007700ff0677ac */ /* 0x000e220008000800 */
[----:B------:R-:W1:Y:S01]  /*1b10*/  LDC.64 R8, c[0x0][0x390] ;  /* 0x0000e400ff087b82 */ /* 0x000e620000000a00 */
[----:B------:R-:W2:Y:S01]  /*1b20*/  LDCU.64 UR10, c[0x0][0x3b0] ;  /* 0x00007600ff0a77ac */ /* 0x000ea20008000a00 */
[----:B0-----:R-:W-:-:S04]  /*1b30*/  IMAD R3, R4, UR6, R3 ;  /* 0x0000000604037c24 */ /* 0x001fc8000f8e0203 */
[----:B--2---:R-:W-:-:S04]  /*1b40*/  IMAD R3, R3, UR11, R0 ;  /* 0x0000000b03037c24 */ /* 0x004fc8000f8e0200 */
[----:B------:R-:W-:-:S04]  /*1b50*/  IMAD R3, R3, UR10, R2 ;  /* 0x0000000a03037c24 */ /* 0x000fc8000f8e0202 */
[----:B-1----:R-:W-:-:S05]  /*1b60*/  IMAD.WIDE R2, R3, 0x4, R8 ;  /* 0x0000000403027825 */ /* 0x002fca00078e0208 */
[----:B------:R-:W-:Y:S01]  /*1b70*/  STG.E desc[UR8][R2.64], R7 ;  /* 0x0000000702007986 */ /* 0x000fe2000c101908 */
[----:B------:R-:W-:Y:S05]  /*1b80*/  EXIT ;  /* 0x000000000000794d */ /* 0x000fea0003800000 */
.L_x_20:
        /* <DEDUP_REMOVED lines=15> */
.L_x_32:


//--------------------- .text._Z14convolution_3DPfS_S_iiiiiiiii --------------------------
	.section	.text._Z14convolution_3DPfS_S_iiiiiiiii,"ax",@progbits
	.align	128
        .global         _Z14convolution_3DPfS_S_iiiiiiiii
        .type           _Z14convolution_3DPfS_S_iiiiiiiii,@function
        .size           _Z14convolution_3DPfS_S_iiiiiiiii,(.L_x_33 - _Z14convolution_3DPfS_S_iiiiiiiii)
        .other          _Z14convolution_3DPfS_S_iiiiiiiii,@"STO_CUDA_ENTRY STV_DEFAULT"
_Z14convolution_3DPfS_S_iiiiiiiii:
.text._Z14convolution_3DPfS_S_iiiiiiiii:
        /* <DEDUP_REMOVED lines=15> */
[----:B------:R-:W-:Y:S01]  /*00f0*/  ISETP.GE.OR P0, PT, R11, UR8, P0 ;  /* 0x000000080b007c0c */ /* 0x000fe20008706670 */
[----:B----4-:R-:W-:-:S05]  /*0100*/  IMAD R10, R10, UR6, R3 ;  /* 0x000000060a0a7c24 */ /* 0x010fca000f8e0203 */
[----:B---3--:R-:W-:-:S13]  /*0110*/  ISETP.GE.OR P0, PT, R10, UR7, P0 ;  /* 0x000000070a007c0c */ /* 0x008fda0008706670 */
[----:B------:R-:W-:Y:S05]  /*0120*/  @P0 EXIT ;  /* 0x000000000000094d */ /* 0x000fea0003800000 */
[----:B------:R-:W0:Y:S01]  /*0130*/  LDC.64 R6, c[0x0][0x3a8] ;  /* 0x0000ea00ff067b82 */ /* 0x000e220000000a00 */
[----:B------:R-:W1:Y:S01]  /*0140*/  LDCU UR4, c[0x0][0x3a4] ;  /* 0x00007480ff0477ac */ /* 0x000e620008000800 */
[----:B------:R-:W-:Y:S01]  /*0150*/  IMAD.MOV.U32 R8, RZ, RZ, RZ ;  /* 0x000000ffff087224 */ /* 0x000fe200078e00ff */
[----:B------:R-:W2:Y:S05]  /*0160*/  LDCU.64 UR10, c[0x0][0x358] ;  /* 0x00006b00ff0a77ac */ /* 0x000eaa0008000a00 */
[----:B------:R-:W3:Y:S01]  /*0170*/  LDC.64 R2, c[0x0][0x388] ;  /* 0x0000e200ff027b82 */ /* 0x000ee20000000a00 */
[----:B-1----:R-:W-:Y:S01]  /*0180*/  IMAD R5, R10, UR4, RZ ;  /* 0x000000040a057c24 */ /* 0x002fe2000f8e02ff */
[----:B0-----:R-:W-:-:S03]  /*0190*/  ISETP.GE.AND P0, PT, R7, 0x1, PT ;  /* 0x000000010700780c */ /* 0x001fc60003f06270 */
[----:B------:R-:W-:-:S04]  /*01a0*/  IMAD R0, R5, R6, RZ ;  /* 0x0000000605007224 */ /* 0x000fc800078e02ff */
[----:B------:R-:W-:-:S04]  /*01b0*/  IMAD R5, R0, R7, RZ ;  /* 0x0000000700057224 */ /* 0x000fc800078e02ff */
[----:B---3--:R-:W-:Y:S02]  /*01c0*/  IMAD.WIDE R2, R5, 0x4, R2 ;  /* 0x0000000405027825 */ /* 0x008fe400078e0202 */
[----:B--2---:R-:W-:Y:S05]  /*01d0*/  @!P0 BRA `(.L_x_21) ;  /* 0x0000000c00148947 */ /* 0x004fea0003800000 */
[----:B------:R-:W-:-:S04]  /*01e0*/  VIMNMX R0, PT, PT, R6, UR4, PT ;  /* 0x0000000406007c48 */ /* 0x000fc8000bfe0100 */
[----:B------:R-:W-:-:S13]  /*01f0*/  ISETP.GE.AND P0, PT, R0, 0x1, PT ;  /* 0x000000010000780c */ /* 0x000fda0003f06270 */
[----:B------:R-:W-:Y:S05]  /*0200*/  @!P0 BRA `(.L_x_21) ;  /* 0x0000000c00088947 */ /* 0x000fea0003800000 */
[----:B------:R-:W0:Y:S01]  /*0210*/  LDCU.64 UR12, c[0x0][0x380] ;  /* 0x00007000ff0c77ac */ /* 0x000e220008000a00 */
[----:B------:R-:W-:Y:S02]  /*0220*/  IMAD.MOV.U32 R8, RZ, RZ, RZ ;  /* 0x000000ffff087224 */ /* 0x000fe400078e00ff */
[----:B------:R-:W-:Y:S01]  /*0230*/  IMAD R9, R6, UR4, RZ ;  /* 0x0000000406097c24 */ /* 0x000fe2000f8e02ff */
[----:B------:R-:W-:Y:S02]  /*0240*/  ULOP3.LUT UR7, UR4, 0x7, URZ, 0xc0, !UPT ;  /* 0x0000000704077892 */ /* 0x000fe4000f8ec0ff */
[----:B------:R-:W-:-:S03]  /*0250*/  ULOP3.LUT UR8, UR4, 0x7ffffff8, URZ, 0xc0, !UPT ;  /* 0x7ffffff804087892 */ /* 0x000fc6000f8ec0ff */
[----:B------:R-:W-:Y:S01]  /*0260*/  UMOV UR4, URZ ;  /* 0x000000ff00047c82 */ /* 0x000fe20008000000 */
[----:B0-----:R-:W-:Y:S01]  /*0270*/  IMAD.U32 R4, RZ, RZ, UR12 ;  /* 0x0000000cff047e24 */ /* 0x001fe2000f8e00ff */
[----:B------:R-:W-:-:S07]  /*0280*/  MOV R5, UR13 ;  /* 0x0000000d00057c02 */ /* 0x000fce0008000f00 */
.L_x_29:
[----:B------:R-:W0:Y:S01]  /*0290*/  LDCU UR5, c[0x0][0x3ac] ;  /* 0x00007580ff0577ac */ /* 0x000e220008000800 */
[----:B------:R-:W-:-:S04]  /*02a0*/  UIADD3 UR4, UPT, UPT, UR4, 0x1, URZ ;  /* 0x0000000104047890 */ /* 0x000fc8000fffe0ff */
[----:B0-----:R-:W-:-:S03]  /*02b0*/  UISETP.NE.AND UP0, UPT, UR4, UR5, UPT ;  /* 0x000000050400728c */ /* 0x001fc6000bf05270 */
[----:B------:R-:W-:-:S08]  /*02c0*/  UMOV UR5, URZ ;  /* 0x000000ff00057c82 */ /* 0x000fd00008000000 */
.L_x_28:
[----:B------:R-:W0:Y:S01]  /*02d0*/  LDCU UR12, c[0x0][0x3a4] ;  /* 0x00007480ff0c77ac */ /* 0x000e220008000800 */
[----:B------:R-:W1:Y:S01]  /*02e0*/  LDC R7, c[0x0][0x398] ;  /* 0x0000e600ff077b82 */ /* 0x000e620000000800 */
[----:B------:R-:W-:Y:S01]  /*02f0*/  VIADD R0, R13, UR5 ;  /* 0x000000050d007c36 */ /* 0x000fe20008000000 */
[----:B------:R-:W2:Y:S01]  /*0300*/  LDCU UR9, c[0x0][0x3a8] ;  /* 0x00007500ff0977ac */ /* 0x000ea20008000800 */
[----:B------:R-:W-:Y:S01]  /*0310*/  IMAD.MOV.U32 R21, RZ, RZ, RZ ;  /* 0x000000ffff157224 */ /* 0x000fe200078e00ff */
[----:B------:R-:W-:Y:S01]  /*0320*/  UMOV UR6, UR5 ;  /* 0x0000000500067c82 */ /* 0x000fe20008000000 */
[----:B------:R-:W-:Y:S01]  /*0330*/  UIADD3 UR5, UPT, UPT, UR5, 0x1, URZ ;  /* 0x0000000105057890 */ /* 0x000fe2000fffe0ff */
[----:B0-----:R-:W-:-:S03]  /*0340*/  IMAD.U32 R6, RZ, RZ, UR12 ;  /* 0x0000000cff067e24 */ /* 0x001fc6000f8e00ff */
[----:B--2---:R-:W-:Y:S02]  /*0350*/  UISETP.NE.AND UP1, UPT, UR5, UR9, UPT ;  /* 0x000000090500728c */ /* 0x004fe4000bf25270 */
[----:B------:R-:W-:Y:S01]  /*0360*/  ISETP.GE.U32.AND P0, PT, R6, 0x8, PT ;  /* 0x000000080600780c */ /* 0x000fe20003f06070 */
[----:B-1----:R-:W-:-:S12]  /*0370*/  IMAD R12, R0, R7, R11 ;  /* 0x00000007000c7224 */ /* 0x002fd800078e020b */
[----:B------:R-:W-:Y:S05]  /*0380*/  @!P0 BRA `(.L_x_22) ;  /* 0x0000000400108947 */ /* 0x000fea0003800000 */
[----:B------:R-:W0:Y:S01]  /*0390*/  LDCU UR9, c[0x0][0x39c] ;  /* 0x00007380ff0977ac */ /* 0x000e220008000800 */
[----:B------:R-:W-:Y:S01]  /*03a0*/  HFMA2 R21, -RZ, RZ, 0, 0 ;  /* 0x00000000ff157431 */ /* 0x000fe200000001ff */
[----:B0-----:R-:W-:-:S13]  /*03b0*/  ISETP.GE.AND P5, PT, R0, UR9, PT ;  /* 0x0000000900007c0c */ /* 0x001fda000bfa6270 */
.L_x_23:
[----:B------:R-:W0:Y:S01]  /*03c0*/  LDC R7, c[0x0][0x398] ;  /* 0x0000e600ff077b82 */ /* 0x000e220000000800 */
[----:B------:R-:W-:-:S07]  /*03d0*/  IMAD.IADD R20, R11, 0x1, R21 ;  /* 0x000000010b147824 */ /* 0x000fce00078e0215 */
[----:B------:R-:W1:Y:S01]  /*03e0*/  LDC R6, c[0x0][0x3a4] ;  /* 0x0000e900ff067b82 */ /* 0x000e620000000800 */
[----:B0-----:R-:W-:-:S04]  /*03f0*/  ISETP.GE.OR P2, PT, R20, R7, P5 ;  /* 0x000000071400720c */ /* 0x001fc80002f46670 */
[----:B------:R-:W-:Y:S01]  /*0400*/  ISETP.LT.OR P2, PT, R20, RZ, P2 ;  /* 0x000000ff1400720c */ /* 0x000fe20001741670 */
[----:B-1----:R-:W-:-:S05]  /*0410*/  IMAD R14, R6, UR6, R21 ;  /* 0x00000006060e7c24 */ /* 0x002fca000f8e0215 */
[----:B------:R-:W-:-:S07]  /*0420*/  LOP3.LUT R14, RZ, R14, RZ, 0x33, !PT ;  /* 0x0000000eff0e7212 */ /* 0x000fce00078e33ff */
[----:B------:R-:W-:Y:S02]  /*0430*/  @!P2 IMAD R17, R0, R7, R20 ;  /* 0x000000070011a224 */ /* 0x000fe400078e0214 */
[----:B------:R-:W-:Y:S02]  /*0440*/  IMAD.IADD R15, R9, 0x1, R14 ;  /* 0x00000001090f7824 */ /* 0x000fe400078e020e */
[----:B------:R-:W-:-:S04]  /*0450*/  @!P2 IMAD.WIDE R16, R17, 0x4, R4 ;  /* 0x000000041110a825 */ /* 0x000fc800078e0204 */
[----:B------:R-:W-:Y:S01]  /*0460*/  IMAD.WIDE R14, R15, 0x4, R2 ;  /* 0x000000040f0e7825 */ /* 0x000fe200078e0202 */
[----:B------:R-:W2:Y:S04]  /*0470*/  @!P2 LDG.E R29, desc[UR10][R16.64] ;  /* 0x0000000a101da981 */ /* 0x000ea8000c1e1900 */
[----:B------:R-:W2:Y:S01]  /*0480*/  @!P2 LDG.E R27, desc[UR10][R14.64] ;  /* 0x0000000a0e1ba981 */ /* 0x000ea2000c1e1900 */
[----:B------:R-:W-:Y:S01]  /*0490*/  VIADD R18, R20, 0x1 ;  /* 0x0000000114127836 */ /* 0x000fe20000000000 */
[----:B------:R-:W-:Y:S02]  /*04a0*/  SHF.R.S32.HI R22, RZ, 0x1f, R12 ;  /* 0x0000001fff167819 */ /* 0x000fe4000001140c */
[----:B------:R-:W-:Y:S02]  /*04b0*/  IADD3 R19, P0, PT, R12, R21, RZ ;  /* 0x000000150c137210 */ /* 0x000fe40007f1e0ff */
[----:B------:R-:W-:-:S02]  /*04c0*/  ISETP.GE.OR P3, PT, R18, R7, P5 ;  /* 0x000000071200720c */ /* 0x000fc40002f66670 */
[----:B------:R-:W-:Y:S02]  /*04d0*/  LEA.HI.X.SX32 R22, R21, R22, 0x1, P0 ;  /* 0x0000001615167211 */ /* 0x000fe400000f0eff */
[----:B------:R-:W-:Y:S02]  /*04e0*/  ISETP.LT.OR P3, PT, R18, RZ, P3 ;  /* 0x000000ff1200720c */ /* 0x000fe40001f61670 */
[----:B------:R-:W-:-:S04]  /*04f0*/  LEA R18, P0, R19, R4, 0x2 ;  /* 0x0000000413127211 */ /* 0x000fc800078010ff */
[----:B------:R-:W-:Y:S02]  /*0500*/  LEA.HI.X R19, R19, R5, R22, 0x2, P0 ;  /* 0x0000000513137211 */ /* 0x000fe400000f1416 */
[----:B------:R-:W-:-:S05]  /*0510*/  IADD3 R22, PT, PT, R20, 0x2, RZ ;  /* 0x0000000214167810 */ /* 0x000fca0007ffe0ff */
[----:B------:R-:W3:Y:S04]  /*0520*/  @!P3 LDG.E R25, desc[UR10][R18.64+0x4] ;  /* 0x0000040a1219b981 */ /* 0x000ee8000c1e1900 */
[----:B------:R-:W3:Y:S01]  /*0530*/  @!P3 LDG.E R16, desc[UR10][R14.64+-0x4] ;  /* 0xfffffc0a0e10b981 */ /* 0x000ee2000c1e1900 */
[----:B------:R-:W-:Y:S01]  /*0540*/  ISETP.GE.OR P1, PT, R22, R7, P5 ;  /* 0x000000071600720c */ /* 0x000fe20002f26670 */
[----:B------:R-:W-:-:S03]  /*0550*/  VIADD R24, R20, 0x3 ;  /* 0x0000000314187836 */ /* 0x000fc60000000000 */
[----:B------:R-:W-:Y:S02]  /*0560*/  ISETP.LT.OR P1, PT, R22, RZ, P1 ;  /* 0x000000ff1600720c */ /* 0x000fe40000f21670 */
[----:B------:R-:W-:-:S04]  /*0570*/  ISETP.GE.OR P0, PT, R24, R7, P5 ;  /* 0x000000071800720c */ /* 0x000fc80002f06670 */
[----:B------:R-:W-:-:S07]  /*0580*/  ISETP.LT.OR P0, PT, R24, RZ, P0 ;  /* 0x000000ff1800720c */ /* 0x000fce0000701670 */
[----:B------:R-:W4:Y:S04]  /*0590*/  @!P1 LDG.E R23, desc[UR10][R18.64+0x8] ;  /* 0x0000080a12179981 */ /* 0x000f28000c1e1900 */
[----:B------:R-:W4:Y:S01]  /*05a0*/  @!P1 LDG.E R17, desc[UR10][R14.64+-0x8] ;  /* 0xfffff80a0e119981 */ /* 0x000f22000c1e1900 */
[----:B--2---:R-:W-:-:S03]  /*05b0*/  @!P2 FFMA R8, R29, R27, R8 ;  /* 0x0000001b1d08a223 */ /* 0x004fc60000000008 */
[----:B------:R-:W2:Y:S04]  /*05c0*/  @!P0 LDG.E R29, desc[UR10][R18.64+0xc] ;  /* 0x00000c0a121d8981 */ /* 0x000ea8000c1e1900 */
[----:B------:R-:W2:Y:S01]  /*05d0*/  @!P0 LDG.E R27, desc[UR10][R14.64+-0xc] ;  /* 0xfffff40a0e1b8981 */ /* 0x000ea2000c1e1900 */
[----:B------:R-:W-:-:S05]  /*05e0*/  VIADD R22, R20, 0x4 ;  /* 0x0000000414167836 */ /* 0x000fca0000000000 */
[----:B------:R-:W-:-:S04]  /*05f0*/  ISETP.GE.OR P2, PT, R22, R7, P5 ;  /* 0x000000071600720c */ /* 0x000fc80002f46670 */
[----:B------:R-:W-:Y:S02]  /*0600*/  ISETP.LT.OR P2, PT, R22, RZ, P2 ;  /* 0x000000ff1600720c */ /* 0x000fe40001741670 */
[----:B------:R-:W-:-:S04]  /*0610*/  IADD3 R22, PT, PT, R20, 0x6, RZ ;  /* 0x0000000614167810 */ /* 0x000fc80007ffe0ff */
[----:B------:R-:W-:-:S04]  /*0620*/  ISETP.GE.OR P4, PT, R22, R7, P5 ;  /* 0x000000071600720c */ /* 0x000fc80002f86670 */
[----:B------:R-:W-:Y:S01]  /*0630*/  ISETP.LT.OR P4, PT, R22, RZ, P4 ;  /* 0x000000ff1600720c */ /* 0x000fe20002781670 */
[----:B---3--:R-:W-:Y:S01]  /*0640*/  @!P3 FFMA R8, R25, R16, R8 ;  /* 0x000000101908b223 */ /* 0x008fe20000000008 */
[C---:B------:R-:W-:Y:S01]  /*0650*/  VIADD R16, R20.reuse, 0x5 ;  /* 0x0000000514107836 */ /* 0x040fe20000000000 */
[----:B------:R-:W3:Y:S01]  /*0660*/  @!P2 LDG.E R25, desc[UR10][R18.64+0x10] ;  /* 0x0000100a1219a981 */ /* 0x000ee2000c1e1900 */
[----:B------:R-:W-:-:S03]  /*0670*/  VIADD R20, R20, 0x7 ;  /* 0x0000000714147836 */ /* 0x000fc60000000000 */
[-C--:B------:R-:W-:Y:S02]  /*0680*/  ISETP.GE.OR P3, PT, R16, R7.reuse, P5 ;  /* 0x000000071000720c */ /* 0x080fe40002f66670 */
[----:B------:R-:W-:Y:S02]  /*0690*/  ISETP.GE.OR P6, PT, R20, R7, P5 ;  /* 0x000000071400720c */ /* 0x000fe40002fc6670 */
[----:B------:R-:W-:Y:S02]  /*06a0*/  ISETP.LT.OR P3, PT, R16, RZ, P3 ;  /* 0x000000ff1000720c */ /* 0x000fe40001f61670 */
[----:B------:R-:W-:Y:S01]  /*06b0*/  ISETP.LT.OR P6, PT, R20, RZ, P6 ;  /* 0x000000ff1400720c */ /* 0x000fe200037c1670 */
[----:B------:R-:W3:Y:S04]  /*06c0*/  @!P2 LDG.E R16, desc[UR10][R14.64+-0x10] ;  /* 0xfffff00a0e10a981 */ /* 0x000ee8000c1e1900 */
[----:B------:R-:W5:Y:S01]  /*06d0*/  @!P4 LDG.E R22, desc[UR10][R14.64+-0x18] ;  /* 0xffffe80a0e16c981 */ /* 0x000f62000c1e1900 */
[----:B----4-:R-:W-:-:S05]  /*06e0*/  @!P1 FFMA R8, R23, R17, R8 ;  /* 0x0000001117089223 */ /* 0x010fca0000000008 */
[----:B------:R-:W4:Y:S04]  /*06f0*/  @!P3 LDG.E R20, desc[UR10][R14.64+-0x14] ;  /* 0xffffec0a0e14b981 */ /* 0x000f28000c1e1900 */
[----:B------:R-:W4:Y:S04]  /*0700*/  @!P3 LDG.E R17, desc[UR10][R18.64+0x14] ;  /* 0x0000140a1211b981 */ /* 0x000f28000c1e1900 */
[----:B------:R-:W5:Y:S04]  /*0710*/  @!P4 LDG.E R23, desc[UR10][R18.64+0x18] ;  /* 0x0000180a1217c981 */ /* 0x000f68000c1e1900 */
[----:B------:R-:W5:Y:S01]  /*0720*/  @!P6 LDG.E R24, desc[UR10][R14.64+-0x1c] ;  /* 0xffffe40a0e18e981 */ /* 0x000f62000c1e1900 */
[----:B--2---:R-:W-:-:S03]  /*0730*/  @!P0 FFMA R8, R29, R27, R8 ;  /* 0x0000001b1d088223 */ /* 0x004fc60000000008 */
[----:B------:R-:W2:Y:S01]  /*0740*/  @!P6 LDG.E R27, desc[UR10][R18.64+0x1c] ;  /* 0x00001c0a121be981 */ /* 0x000ea2000c1e1900 */
[----:B------:R-:W-:-:S05]  /*0750*/  VIADD R21, R21, 0x8 ;  /* 0x0000000815157836 */ /* 0x000fca0000000000 */
[----:B------:R-:W-:Y:S01]  /*0760*/  ISETP.NE.AND P0, PT, R21, UR8, PT ;  /* 0x0000000815007c0c */ /* 0x000fe2000bf05270 */
[----:B---3--:R-:W-:-:S04]  /*0770*/  @!P2 FFMA R8, R25, R16, R8 ;  /* 0x000000101908a223 */ /* 0x008fc80000000008 */
[----:B----4-:R-:W-:-:S04]  /*0780*/  @!P3 FFMA R8, R17, R20, R8 ;  /* 0x000000141108b223 */ /* 0x010fc80000000008 */
[----:B-----5:R-:W-:-:S04]  /*0790*/  @!P4 FFMA R8, R23, R22, R8 ;  /* 0x000000161708c223 */ /* 0x020fc80000000008 */
[----:B--2---:R-:W-:Y:S01]  /*07a0*/  @!P6 FFMA R8, R27, R24, R8 ;  /* 0x000000181b08e223 */ /* 0x004fe20000000008 */
[----:B------:R-:W-:Y:S06]  /*07b0*/  @P0 BRA `(.L_x_23) ;  /* 0xfffffffc00000947 */ /* 0x000fec000383ffff */
[----:B------:R-:W-:-:S07]  /*07c0*/  MOV R21, UR8 ;  /* 0x0000000800157c02 */ /* 0x000fce0008000f00 */
.L_x_22:
[----:B------:R-:W-:-:S09]  /*07d0*/  UISETP.NE.AND UP2, UPT, UR7, URZ, UPT ;  /* 0x000000ff0700728c */ /* 0x000fd2000bf45270 */
[----:B------:R-:W-:Y:S05]  /*07e0*/  BRA.U !UP2, `(.L_x_24) ;  /* 0x000000050a787547 */ /* 0x000fea000b800000 */
[----:B------:R-:W-:Y:S01]  /*07f0*/  UIADD3 UR9, UPT, UPT, UR7, -0x1, URZ ;  /* 0xffffffff07097890 */ /* 0x000fe2000fffe0ff */
[----:B------:R-:W-:-:S03]  /*0800*/  LOP3.LUT P4, R22, R6, 0x3, RZ, 0xc0, !PT ;  /* 0x0000000306167812 */ /* 0x000fc6000788c0ff */
[----:B------:R-:W-:-:S09]  /*0810*/  UISETP.GE.U32.AND UP2, UPT, UR9, 0x3, UPT ;  /* 0x000000030900788c */ /* 0x000fd2000bf46070 */
[----:B------:R-:W-:Y:S05]  /*0820*/  BRA.U !UP2, `(.L_x_25) ;  /* 0x000000010a947547 */ /* 0x000fea000b800000 */
[----:B------:R-:W0:Y:S01]  /*0830*/  LDCU UR9, c[0x0][0x39c] ;  /* 0x00007380ff0977ac */ /* 0x000e220008000800 */
[--C-:B------:R-:W-:Y:S01]  /*0840*/  IMAD.IADD R24, R11, 0x1, R21.reuse ;  /* 0x000000010b187824 */ /* 0x100fe200078e0215 */
[----:B------:R-:W-:Y:S01]  /*0850*/  IADD3 R15, P5, PT, R12, R21, RZ ;  /* 0x000000150c0f7210 */ /* 0x000fe20007fbe0ff */
[----:B------:R-:W-:Y:S02]  /*0860*/  IMAD R14, R6, UR6, R21 ;  /* 0x00000006060e7c24 */ /* 0x000fe4000f8e0215 */
[C---:B------:R-:W-:Y:S01]  /*0870*/  VIADD R16, R24.reuse, 0x1 ;  /* 0x0000000118107836 */ /* 0x040fe20000000000 */
[C---:B------:R-:W-:Y:S01]  /*0880*/  IADD3 R18, PT, PT, R24.reuse, 0x2, RZ ;  /* 0x0000000218127810 */ /* 0x040fe20007ffe0ff */
[----:B------:R-:W-:Y:S01]  /*0890*/  VIADD R20, R24, 0x3 ;  /* 0x0000000318147836 */ /* 0x000fe20000000000 */
[----:B------:R-:W-:Y:S02]  /*08a0*/  LOP3.LUT R14, RZ, R14, RZ, 0x33, !PT ;  /* 0x0000000eff0e7212 */ /* 0x000fe400078e33ff */
[----:B------:R-:W-:-:S03]  /*08b0*/  LEA.HI.X.SX32 R23, R12, RZ, 0x1, P5 ;  /* 0x000000ff0c177211 */ /* 0x000fc600028f0eff */
[----:B------:R-:W-:Y:S01]  /*08c0*/  IMAD.IADD R19, R9, 0x1, R14 ;  /* 0x0000000109137824 */ /* 0x000fe200078e020e */
[C---:B------:R-:W-:Y:S02]  /*08d0*/  LEA R14, P5, R15.reuse, R4, 0x2 ;  /* 0x000000040f0e7211 */ /* 0x040fe400078a10ff */
[----:B0-----:R-:W-:Y:S02]  /*08e0*/  ISETP.GE.AND P0, PT, R0, UR9, PT ;  /* 0x0000000900007c0c */ /* 0x001fe4000bf06270 */
[----:B------:R-:W-:Y:S02]  /*08f0*/  LEA.HI.X R15, R15, R5, R23, 0x2, P5 ;  /* 0x000000050f0f7211 */ /* 0x000fe400028f1417 */
[-C--:B------:R-:W-:Y:S02]  /*0900*/  ISETP.GE.OR P1, PT, R24, R7.reuse, P0 ;  /* 0x000000071800720c */ /* 0x080fe40000726670 */
[----:B------:R-:W-:Y:S02]  /*0910*/  ISETP.GE.OR P2, PT, R16, R7, P0 ;  /* 0x000000071000720c */ /* 0x000fe40000746670 */
[----:B------:R-:W-:-:S02]  /*0920*/  ISETP.LT.OR P1, PT, R24, RZ, P1 ;  /* 0x000000ff1800720c */ /* 0x000fc40000f21670 */
[-C--:B------:R-:W-:Y:S02]  /*0930*/  ISETP.GE.OR P3, PT, R18, R7.reuse, P0 ;  /* 0x000000071200720c */ /* 0x080fe40000766670 */
[----:B------:R-:W-:Y:S02]  /*0940*/  ISETP.LT.OR P2, PT, R16, RZ, P2 ;  /* 0x000000ff1000720c */ /* 0x000fe40001741670 */
[----:B------:R-:W-:Y:S01]  /*0950*/  ISETP.LT.OR P3, PT, R18, RZ, P3 ;  /* 0x000000ff1200720c */ /* 0x000fe20001f61670 */
[----:B------:R-:W-:Y:S01]  /*0960*/  IMAD.WIDE R18, R19, 0x4, R2 ;  /* 0x0000000413127825 */ /* 0x000fe200078e0202 */
[----:B------:R-:W-:-:S04]  /*0970*/  ISETP.GE.OR P0, PT, R20, R7, P0 ;  /* 0x000000071400720c */ /* 0x000fc80000706670 */
[----:B------:R-:W-:Y:S01]  /*0980*/  ISETP.LT.OR P0, PT, R20, RZ, P0 ;  /* 0x000000ff1400720c */ /* 0x000fe20000701670 */
[----:B------:R-:W-:Y:S01]  /*0990*/  @!P1 IMAD R17, R0, R7, R24 ;  /* 0x0000000700119224 */ /* 0x000fe200078e0218 */
[----:B------:R-:W2:Y:S03]  /*09a0*/  @!P1 LDG.E R20, desc[UR10][R18.64] ;  /* 0x0000000a12149981 */ /* 0x000ea6000c1e1900 */
[----:B------:R-:W-:Y:S01]  /*09b0*/  @!P1 IMAD.WIDE R16, R17, 0x4, R4 ;  /* 0x0000000411109825 */ /* 0x000fe200078e0204 */
[----:B------:R-:W3:Y:S04]  /*09c0*/  @!P2 LDG.E R23, desc[UR10][R14.64+0x4] ;  /* 0x0000040a0e17a981 */ /* 0x000ee8000c1e1900 */
[----:B------:R-:W3:Y:S04]  /*09d0*/  @!P2 LDG.E R24, desc[UR10][R18.64+-0x4] ;  /* 0xfffffc0a1218a981 */ /* 0x000ee8000c1e1900 */
[----:B------:R-:W2:Y:S04]  /*09e0*/  @!P1 LDG.E R17, desc[UR10][R16.64] ;  /* 0x0000000a10119981 */ /* 0x000ea8000c1e1900 */
[----:B------:R-:W4:Y:S04]  /*09f0*/  @!P3 LDG.E R25, desc[UR10][R14.64+0x8] ;  /* 0x0000080a0e19b981 */ /* 0x000f28000c1e1900 */
[----:B------:R-:W4:Y:S04]  /*0a00*/  @!P3 LDG.E R26, desc[UR10][R18.64+-0x8] ;  /* 0xfffff80a121ab981 */ /* 0x000f28000c1e1900 */
[----:B------:R-:W5:Y:S04]  /*0a10*/  @!P0 LDG.E R27, desc[UR10][R14.64+0xc] ;  /* 0x00000c0a0e1b8981 */ /* 0x000f68000c1e1900 */
[----:B------:R-:W5:Y:S01]  /*0a20*/  @!P0 LDG.E R28, desc[UR10][R18.64+-0xc] ;  /* 0xfffff40a121c8981 */ /* 0x000f62000c1e1900 */
[----:B------:R-:W-:Y:S01]  /*0a30*/  IADD3 R21, PT, PT, R21, 0x4, RZ ;  /* 0x0000000415157810 */ /* 0x000fe20007ffe0ff */
[----:B--2---:R-:W-:-:S04]  /*0a40*/  @!P1 FFMA R8, R17, R20, R8 ;  /* 0x0000001411089223 */ /* 0x004fc80000000008 */
[----:B---3--:R-:W-:-:S04]  /*0a50*/  @!P2 FFMA R8, R23, R24, R8 ;  /* 0x000000181708a223 */ /* 0x008fc80000000008 */
[----:B----4-:R-:W-:-:S04]  /*0a60*/  @!P3 FFMA R8, R25, R26, R8 ;  /* 0x0000001a1908b223 */ /* 0x010fc80000000008 */
[----:B-----5:R-:W-:-:S07]  /*0a70*/  @!P0 FFMA R8, R27, R28, R8 ;  /* 0x0000001c1b088223 */ /* 0x020fce0000000008 */
.L_x_25:
[----:B------:R-:W-:Y:S05]  /*0a80*/  @!P4 BRA `(.L_x_24) ;  /* 0x0000000000d0c947 */ /* 0x000fea0003800000 */
[----:B------:R-:W-:Y:S02]  /*0a90*/  ISETP.NE.AND P0, PT, R22, 0x1, PT ;  /* 0x000000011600780c */ /* 0x000fe40003f05270 */
[----:B------:R-:W-:-:S04]  /*0aa0*/  LOP3.LUT R14, R6, 0x1, RZ, 0xc0, !PT ;  /* 0x00000001060e7812 */ /* 0x000fc800078ec0ff */
[----:B------:R-:W-:-:S07]  /*0ab0*/  ISETP.NE.U32.AND P2, PT, R14, 0x1, PT ;  /* 0x000000010e00780c */ /* 0x000fce0003f45070 */
[----:B------:R-:W-:Y:S06]  /*0ac0*/  @!P0 BRA `(.L_x_26) ;  /* 0x0000000000788947 */ /* 0x000fec0003800000 */
[----:B------:R-:W0:Y:S01]  /*0ad0*/  LDCU UR9, c[0x0][0x39c] ;  /* 0x00007380ff0977ac */ /* 0x000e220008000800 */
[----:B------:R-:W-:-:S04]  /*0ae0*/  IMAD.IADD R16, R11, 0x1, R21 ;  /* 0x000000010b107824 */ /* 0x000fc800078e0215 */
[----:B------:R-:W-:Y:S01]  /*0af0*/  VIADD R14, R16, 0x1 ;  /* 0x00000001100e7836 */ /* 0x000fe20000000000 */
[----:B0-----:R-:W-:-:S04]  /*0b00*/  ISETP.GE.AND P1, PT, R0, UR9, PT ;  /* 0x0000000900007c0c */ /* 0x001fc8000bf26270 */
[-C--:B------:R-:W-:Y:S02]  /*0b10*/  ISETP.GE.OR P0, PT, R16, R7.reuse, P1 ;  /* 0x000000071000720c */ /* 0x080fe40000f06670 */
[----:B------:R-:W-:Y:S02]  /*0b20*/  ISETP.GE.OR P1, PT, R14, R7, P1 ;  /* 0x000000070e00720c */ /* 0x000fe40000f26670 */
[----:B------:R-:W-:Y:S02]  /*0b30*/  ISETP.LT.OR P0, PT, R16, RZ, P0 ;  /* 0x000000ff1000720c */ /* 0x000fe40000701670 */
[----:B------:R-:W-:-:S11]  /*0b40*/  ISETP.LT.OR P1, PT, R14, RZ, P1 ;  /* 0x000000ff0e00720c */ /* 0x000fd60000f21670 */
[C-C-:B------:R-:W-:Y:S02]  /*0b50*/  @!P0 IMAD R14, R6.reuse, UR6, R21.reuse ;  /* 0x00000006060e8c24 */ /* 0x140fe4000f8e0215 */
[--C-:B------:R-:W-:Y:S01]  /*0b60*/  @!P1 IMAD R18, R6, UR6, R21.reuse ;  /* 0x0000000606129c24 */ /* 0x100fe2000f8e0215 */
[----:B------:R-:W-:Y:S01]  /*0b70*/  @!P1 SHF.R.S32.HI R17, RZ, 0x1f, R21 ;  /* 0x0000001fff119819 */ /* 0x000fe20000011415 */
[----:B------:R-:W-:Y:S01]  /*0b80*/  @!P0 IMAD R19, R0, R7, R16 ;  /* 0x0000000700138224 */ /* 0x000fe200078e0210 */
[----:B------:R-:W-:Y:S02]  /*0b90*/  @!P0 LOP3.LUT R14, RZ, R14, RZ, 0x33, !PT ;  /* 0x0000000eff0e8212 */ /* 0x000fe400078e33ff */
[----:B------:R-:W-:Y:S01]  /*0ba0*/  @!P1 LOP3.LUT R16, RZ, R18, RZ, 0x33, !PT ;  /* 0x00000012ff109212 */ /* 0x000fe200078e33ff */
[----:B------:R-:W-:Y:S01]  /*0bb0*/  @!P0 IMAD.WIDE R18, R19, 0x4, R4 ;  /* 0x0000000413128825 */ /* 0x000fe200078e0204 */
[C---:B------:R-:W-:Y:S02]  /*0bc0*/  @!P1 IADD3 R15, P3, PT, R12.reuse, R21, RZ ;  /* 0x000000150c0f9210 */ /* 0x040fe40007f7e0ff */
[C---:B------:R-:W-:Y:S01]  /*0bd0*/  @!P0 IADD3 R23, PT, PT, R9.reuse, R14, RZ ;  /* 0x0000000e09178210 */ /* 0x040fe20007ffe0ff */
[----:B------:R-:W-:Y:S01]  /*0be0*/  @!P1 IMAD.IADD R25, R9, 0x1, R16 ;  /* 0x0000000109199824 */ /* 0x000fe200078e0210 */
[----:B------:R-:W-:Y:S01]  /*0bf0*/  @!P1 LEA.HI.X.SX32 R12, R12, R17, 0x1, P3 ;  /* 0x000000110c0c9211 */ /* 0x000fe200018f0eff */
[----:B------:R-:W2:Y:S01]  /*0c00*/  @!P0 LDG.E R19, desc[UR10][R18.64] ;  /* 0x0000000a12138981 */ /* 0x000ea2000c1e1900 */
[----:B------:R-:W-:Y:S01]  /*0c10*/  @!P1 LEA R14, P3, R15, R4, 0x2 ;  /* 0x000000040f0e9211 */ /* 0x000fe200078610ff */
[----:B------:R-:W-:-:S03]  /*0c20*/  @!P0 IMAD.WIDE R16, R23, 0x4, R2 ;  /* 0x0000000417108825 */ /* 0x000fc600078e0202 */
[----:B------:R-:W-:Y:S01]  /*0c30*/  @!P1 LEA.HI.X R15, R15, R5, R12, 0x2, P3 ;  /* 0x000000050f0f9211 */ /* 0x000fe200018f140c */
[----:B------:R-:W-:Y:S02]  /*0c40*/  @!P1 IMAD.WIDE R22, R25, 0x4, R2 ;  /* 0x0000000419169825 */ /* 0x000fe400078e0202 */
[----:B------:R-:W2:Y:S04]  /*0c50*/  @!P0 LDG.E R16, desc[UR10][R16.64] ;  /* 0x0000000a10108981 */ /* 0x000ea8000c1e1900 */
[----:B------:R-:W3:Y:S04]  /*0c60*/  @!P1 LDG.E R15, desc[UR10][R14.64+0x4] ;  /* 0x0000040a0e0f9981 */ /* 0x000ee8000c1e1900 */
[----:B------:R-:W3:Y:S01]  /*0c70*/  @!P1 LDG.E R22, desc[UR10][R22.64+-0x4] ;  /* 0xfffffc0a16169981 */ /* 0x000ee2000c1e1900 */
[----:B------:R-:W-:-:S02]  /*0c80*/  VIADD R21, R21, 0x2 ;  /* 0x0000000215157836 */ /* 0x000fc40000000000 */
[----:B--2---:R-:W-:-:S04]  /*0c90*/  @!P0 FFMA R8, R19, R16, R8 ;  /* 0x0000001013088223 */ /* 0x004fc80000000008 */
[----:B---3--:R-:W-:-:S07]  /*0ca0*/  @!P1 FFMA R8, R15, R22, R8 ;  /* 0x000000160f089223 */ /* 0x008fce0000000008 */
.L_x_26:
[----:B------:R-:W-:Y:S05]  /*0cb0*/  @P2 BRA `(.L_x_24) ;  /* 0x0000000000442947 */ /* 0x000fea0003800000 */
[----:B------:R-:W0:Y:S01]  /*0cc0*/  LDCU UR9, c[0x0][0x39c] ;  /* 0x00007380ff0977ac */ /* 0x000e220008000800 */
[----:B------:R-:W-:Y:S01]  /*0cd0*/  IADD3 R12, PT, PT, R11, R21, RZ ;  /* 0x000000150b0c7210 */ /* 0x000fe20007ffe0ff */
[----:B------:R-:W-:Y:S01]  /*0ce0*/  BSSY.RECONVERGENT B0, `(.L_x_24) ;  /* 0x000000e000007945 */ /* 0x000fe20003800200 */
[----:B0-----:R-:W-:-:S04]  /*0cf0*/  ISETP.GE.AND P0, PT, R0, UR9, PT ;  /* 0x0000000900007c0c */ /* 0x001fc8000bf06270 */
[----:B------:R-:W-:-:S04]  /*0d00*/  ISETP.GE.OR P0, PT, R12, R7, P0 ;  /* 0x000000070c00720c */ /* 0x000fc80000706670 */
[----:B------:R-:W-:-:S13]  /*0d10*/  ISETP.LT.OR P0, PT, R12, RZ, P0 ;  /* 0x000000ff0c00720c */ /* 0x000fda0000701670 */
[----:B------:R-:W-:Y:S05]  /*0d20*/  @P0 BRA `(.L_x_27) ;  /* 0x0000000000240947 */ /* 0x000fea0003800000 */
[----:B------:R-:W-:Y:S02]  /*0d30*/  IMAD R6, R6, UR6, R21 ;  /* 0x0000000606067c24 */ /* 0x000fe4000f8e0215 */
[----:B------:R-:W-:-:S03]  /*0d40*/  IMAD R15, R0, R7, R12 ;  /* 0x00000007000f7224 */ /* 0x000fc600078e020c */
[----:B------:R-:W-:Y:S01]  /*0d50*/  LOP3.LUT R6, RZ, R6, RZ, 0x33, !PT ;  /* 0x00000006ff067212 */ /* 0x000fe200078e33ff */
[----:B------:R-:W-:-:S04]  /*0d60*/  IMAD.WIDE R14, R15, 0x4, R4 ;  /* 0x000000040f0e7825 */ /* 0x000fc800078e0204 */
[----:B------:R-:W-:Y:S02]  /*0d70*/  IMAD.IADD R17, R9, 0x1, R6 ;  /* 0x0000000109117824 */ /* 0x000fe400078e0206 */
[----:B------:R-:W2:Y:S02]  /*0d80*/  LDG.E R15, desc[UR10][R14.64] ;  /* 0x0000000a0e0f7981 */ /* 0x000ea4000c1e1900 */
[----:B------:R-:W-:-:S06]  /*0d90*/  IMAD.WIDE R16, R17, 0x4, R2 ;  /* 0x0000000411107825 */ /* 0x000fcc00078e0202 */
[----:B------:R-:W2:Y:S02]  /*0da0*/  LDG.E R16, desc[UR10][R16.64] ;  /* 0x0000000a10107981 */ /* 0x000ea4000c1e1900 */
[----:B--2---:R-:W-:-:S07]  /*0db0*/  FFMA R8, R15, R16, R8 ;  /* 0x000000100f087223 */ /* 0x004fce0000000008 */
.L_x_27:
[----:B------:R-:W-:Y:S05]  /*0dc0*/  BSYNC.RECONVERGENT B0 ;  /* 0x0000000000007941 */ /* 0x000fea0003800200 */
.L_x_24:
[----:B------:R-:W-:Y:S05]  /*0dd0*/  BRA.U UP1, `(.L_x_28) ;  /* 0xfffffff5013c7547 */ /* 0x000fea000b83ffff */
[----:B------:R-:W0:Y:S01]  /*0de0*/  LDC R0, c[0x0][0x39c] ;  /* 0x0000e700ff007b82 */ /* 0x000e220000000800 */
[----:B------:R-:W-:-:S04]  /*0df0*/  IMAD.WIDE R2, R9, 0x4, R2 ;  /* 0x0000000409027825 */ /* 0x000fc800078e0202 */
[----:B0-----:R-:W-:-:S04]  /*0e00*/  IMAD R7, R7, R0, RZ ;  /* 0x0000000007077224 */ /* 0x001fc800078e02ff */
[----:B------:R-:W-:Y:S01]  /*0e10*/  IMAD.WIDE R4, R7, 0x4, R4 ;  /* 0x0000000407047825 */ /* 0x000fe200078e0204 */
[----:B------:R-:W-:Y:S06]  /*0e20*/  BRA.U UP0, `(.L_x_29) ;  /* 0xfffffff500187547 */ /* 0x000fec000b83ffff */
.L_x_21:
[----:B------:R-:W0:Y:S01]  /*0e30*/  LDCU.64 UR12, c[0x0][0x3b0] ;  /* 0x00007600ff0c77ac */ /* 0x000e220008000a00 */
[----:B------:R-:W1:Y:S01]  /*0e40*/  LDC.64 R2, c[0x0][0x390] ;  /* 0x0000e400ff027b82 */ /* 0x000e620000000a00 */
[----:B0-----:R-:W-:-:S04]  /*0e50*/  IMAD R10, R10, UR13, R13 ;  /* 0x0000000d0a0a7c24 */ /* 0x001fc8000f8e020d */
[----:B------:R-:W-:-:S04]  /*0e60*/  IMAD R11, R10, UR12, R11 ;  /* 0x0000000c0a0b7c24 */ /* 0x000fc8000f8e020b */
[----:B-1----:R-:W-:-:S05]  /*0e70*/  IMAD.WIDE R2, R11, 0x4, R2 ;  /* 0x000000040b027825 */ /* 0x002fca00078e0202 */
[----:B------:R-:W-:Y:S01]  /*0e80*/  STG.E desc[UR10][R2.64], R8 ;  /* 0x0000000802007986 */ /* 0x000fe2000c10190a */
[----:B------:R-:W-:Y:S05]  /*0e90*/  EXIT ;  /* 0x000000000000794d */ /* 0x000fea0003800000 */
.L_x_30:
        /* <DEDUP_REMOVED lines=14> */
.L_x_33:


//--------------------- .nv.shared.reserved.0     --------------------------
	.section	.nv.shared.reserved.0,"aw",@nobits
	.weak		__nv_reservedSMEM_offset_0_alias
	.size		__nv_reservedSMEM_offset_0_alias, 0, 64
	.other		__nv_reservedSMEM_offset_0_alias,@"STO_CUDA_RESERVED_SHARED STV_DEFAULT"
__nv_reservedSMEM_offset_0_alias:
	.zero		0
	.zero		64


//--------------------- .nv.constant0._Z16full_ConvolutionPfS_S_iiiiiiiiiii --------------------------
	.section	.nv.constant0._Z16full_ConvolutionPfS_S_iiiiiiiiiii,"a",@progbits
	.sectionflags	@""
	.align	4
.nv.constant0._Z16full_ConvolutionPfS_S_iiiiiiiiiii:
	.zero		964


//--------------------- .nv.constant0._Z27convolution_forNOutChannelsPfS_S_iiiiiiiiii --------------------------
	.section	.nv.constant0._Z27convolution_forNOutChannelsPfS_S_iiiiiiiiii,"a",@progbits
	.sectionflags	@""
	.align	4
.nv.constant0._Z27convolution_forNOutChannelsPfS_S_iiiiiiiiii:
	.zero		960


//--------------------- .nv.constant0._Z14convolution_3DPfS_S_iiiiiiiii --------------------------
	.section	.nv.constant0._Z14convolution_3DPfS_S_iiiiiiiii,"a",@progbits
	.sectionflags	@""
	.align	4
.nv.constant0._Z14convolution_3DPfS_S_iiiiiiiii:
	.zero		956


//--------------------- SYMBOLS --------------------------

	.type		.nv.reservedSmem.offset0,@object
	.size		.nv.reservedSmem.offset0,0x4
